def matmul_kernel(
    a_ptr,
    b_ptr,
    c_ptr,
    M,
    N,
    K,
    stride_am,
    stride_ak,
    stride_bk,
    stride_bn,
    stride_cm,
    stride_cn,
    BLOCK_M: tl.constexpr,
    BLOCK_N: tl.constexpr,
    BLOCK_K: tl.constexpr,
    GROUP_M: tl.constexpr,
):
    pid = tl.program_id(axis=0)
    num_pid_m = tl.cdiv(M, BLOCK_M)
    num_pid_n = tl.cdiv(N, BLOCK_N)
    num_pid_in_group = GROUP_M * num_pid_n
    group_id = pid // num_pid_in_group
    first_pid_m = group_id * GROUP_M
    group_size_m = min(num_pid_m - first_pid_m, GROUP_M)
    pid_m = first_pid_m + ((pid % num_pid_in_group) % group_size_m)
    pid_n = (pid % num_pid_in_group) // group_size_m

    offs_am = (pid_m * BLOCK_M + tl.arange(0, BLOCK_M)) % M
    offs_bn = (pid_n * BLOCK_N + tl.arange(0, BLOCK_N)) % N
    offs_k = tl.arange(0, BLOCK_K)
    a_ptrs = a_ptr + offs_am[:, None] * stride_am + offs_k[None, :] * stride_ak
    b_ptrs = b_ptr + offs_k[:, None] * stride_bk + offs_bn[None, :] * stride_bn

    acc = tl.zeros((BLOCK_M, BLOCK_N), dtype=tl.float32)
    for kk in range(0, tl.cdiv(K, BLOCK_K)):
        a = tl.load(a_ptrs, mask=offs_k[None, :] < K - kk * BLOCK_K, other=0.0)
        b = tl.load(b_ptrs, mask=offs_k[:, None] < K - kk * BLOCK_K, other=0.0)
        acc = tl.dot(a, b, acc)
        a_ptrs += BLOCK_K * stride_ak
        b_ptrs += BLOCK_K * stride_bk

    c = acc.to(c_ptr.dtype.element_ty)
    offs_cm = pid_m * BLOCK_M + tl.arange(0, BLOCK_M)
    offs_cn = pid_n * BLOCK_N + tl.arange(0, BLOCK_N)
    c_ptrs = c_ptr + offs_cm[:, None] * stride_cm + offs_cn[None, :] * stride_cn
    mask = (offs_cm[:, None] < M) & (offs_cn[None, :] < N)
    tl.store(c_ptrs, c, mask=mask)

# config = {"BLOCK_K": 128, "BLOCK_M": 64, "BLOCK_N": 128, "GROUP_M": 8, "arch": "sm_100", "dtype": "fp8e5m2", "num_ctas": 1, "num_stages": 3, "num_warps": 8}
# arch = sm_100


// ===== COMPILED SASS (sm_100a) =====

	.target	sm_100a

	.elftype	@"ET_EXEC"


//--------------------- .note.nv.tkinfo           --------------------------
	.section	.note.nv.tkinfo,"",@"SHT_NOTE"
	.sectionflags	@"SHF_NOTE_NV_TKINFO"
	.tkinfo
        /*0018*/ 	.word	0x00000081
        /*0030*/ 	.string	""
        /*0030*/ 	.string	"ptxas-blackwell"
        /*0030*/ 	.string	"Cuda compilation tools, release 12.9, V12.9.86"
        /*0030*/ 	.string	"Build cuda_12.9.r12.9/compiler.36037853_0"
        /*0030*/ 	.string	"-v  -suppress-debug-info  -lineinfo  -arch sm_100a "



//--------------------- .note.nv.cuver            --------------------------
	.section	.note.nv.cuver,"",@"SHT_NOTE"
	.sectionflags	@"SHF_NOTE_NV_CUVER"
        /*0018*/ 	.short	0x0001
        /*001a*/ 	.short	0x0064
        /*001c*/ 	.short	0x0001
        /*001e*/ 	.short	0x0000
        /*0020*/ 	.short	0x0001
        /*0022*/ 	.short	0x0000


//--------------------- .nv.info                  --------------------------
	.section	.nv.info,"",@"SHT_CUDA_INFO"
	.align	4


	//----- nvinfo : EIATTR_REGCOUNT
	.align		4
        /*0000*/ 	.byte	0x04, 0x2f
        /*0002*/ 	.short	(.L_4 - .L_3)
	.align		4
.L_3:
        /*0004*/ 	.word	index@(matmul_kernel)
        /*0008*/ 	.word	0x000000ff


	//----- nvinfo : EIATTR_FRAME_SIZE
	.align		4
.L_4:
        /*000c*/ 	.byte	0x04, 0x11
        /*000e*/ 	.short	(.L_6 - .L_5)
	.align		4
.L_5:
        /*0010*/ 	.word	index@($__internal_2_$__cuda_sm10x_tcgen05_guardrail_trap_unallocated_columns_being_dealloced)
        /*0014*/ 	.word	0x00000000


	//----- nvinfo : EIATTR_FRAME_SIZE
	.align		4
.L_6:
        /*0018*/ 	.byte	0x04, 0x11
        /*001a*/ 	.short	(.L_8 - .L_7)
	.align		4
.L_7:
        /*001c*/ 	.word	index@($__internal_1_$__cuda_sm10x_tcgen05_guardrail_trap_phase_invalid_during_alloc)
        /*0020*/ 	.word	0x00000000


	//----- nvinfo : EIATTR_FRAME_SIZE
	.align		4
.L_8:
        /*0024*/ 	.byte	0x04, 0x11
        /*0026*/ 	.short	(.L_10 - .L_9)
	.align		4
.L_9:
        /*0028*/ 	.word	index@($__internal_0_$__cuda_sm10x_tcgen05_guardrail_trap_col_being_dealloced_not_returned_by_alloc)
        /*002c*/ 	.word	0x00000000


	//----- nvinfo : EIATTR_FRAME_SIZE
	.align		4
.L_10:
        /*0030*/ 	.byte	0x04, 0x11
        /*0032*/ 	.short	(.L_12 - .L_11)
	.align		4
.L_11:
        /*0034*/ 	.word	index@(matmul_kernel)
        /*0038*/ 	.word	0x00000000


	//----- nvinfo : EIATTR_MIN_STACK_SIZE
	.align		4
.L_12:
        /*003c*/ 	.byte	0x04, 0x12
        /*003e*/ 	.short	(.L_14 - .L_13)
	.align		4
.L_13:
        /*0040*/ 	.word	index@(matmul_kernel)
        /*0044*/ 	.word	0x00000000
.L_14:


//--------------------- .nv.info.matmul_kernel    --------------------------
	.section	.nv.info.matmul_kernel,"",@"SHT_CUDA_INFO"
	.sectionflags	@""
	.align	4


	//----- nvinfo : EIATTR_CUDA_API_VERSION
	.align		4
        /*0000*/ 	.byte	0x04, 0x37
        /*0002*/ 	.short	(.L_16 - .L_15)
.L_15:
        /*0004*/ 	.word	0x00000081


	//----- nvinfo : EIATTR_KPARAM_INFO
	.align		4
.L_16:
        /*0008*/ 	.byte	0x04, 0x17
        /*000a*/ 	.short	(.L_18 - .L_17)
.L_17:
        /*000c*/ 	.word	0x00000000
        /*0010*/ 	.short	0x000d
        /*0012*/ 	.short	0x0048
        /*0014*/ 	.byte	0x00, 0xf4, 0x21, 0x00


	//----- nvinfo : EIATTR_KPARAM_INFO
	.align		4
.L_18:
        /*0018*/ 	.byte	0x04, 0x17
        /*001a*/ 	.short	(.L_20 - .L_19)
.L_19:
        /*001c*/ 	.word	0x00000000
        /*0020*/ 	.short	0x000c
        /*0022*/ 	.short	0x0040
        /*0024*/ 	.byte	0x00, 0xf4, 0x21, 0x00


	//----- nvinfo : EIATTR_KPARAM_INFO
	.align		4
.L_20:
        /*0028*/ 	.byte	0x04, 0x17
        /*002a*/ 	.short	(.L_22 - .L_21)
.L_21:
        /*002c*/ 	.word	0x00000000
        /*0030*/ 	.short	0x000b
        /*0032*/ 	.short	0x0038
        /*0034*/ 	.byte	0x00, 0xf0, 0x11, 0x00


	//----- nvinfo : EIATTR_KPARAM_INFO
	.align		4
.L_22:
        /*0038*/ 	.byte	0x04, 0x17
        /*003a*/ 	.short	(.L_24 - .L_23)
.L_23:
        /*003c*/ 	.word	0x00000000
        /*0040*/ 	.short	0x000a
        /*0042*/ 	.short	0x0034
        /*0044*/ 	.byte	0x00, 0xf0, 0x11, 0x00


	//----- nvinfo : EIATTR_KPARAM_INFO
	.align		4
.L_24:
        /*0048*/ 	.byte	0x04, 0x17
        /*004a*/ 	.short	(.L_26 - .L_25)
.L_25:
        /*004c*/ 	.word	0x00000000
        /*0050*/ 	.short	0x0009
        /*0052*/ 	.short	0x0030
        /*0054*/ 	.byte	0x00, 0xf0, 0x11, 0x00


	//----- nvinfo : EIATTR_KPARAM_INFO
	.align		4
.L_26:
        /*0058*/ 	.byte	0x04, 0x17
        /*005a*/ 	.short	(.L_28 - .L_27)
.L_27:
        /*005c*/ 	.word	0x00000000
        /*0060*/ 	.short	0x0008
        /*0062*/ 	.short	0x002c
        /*0064*/ 	.byte	0x00, 0xf0, 0x11, 0x00


	//----- nvinfo : EIATTR_KPARAM_INFO
	.align		4
.L_28:
        /*0068*/ 	.byte	0x04, 0x17
        /*006a*/ 	.short	(.L_30 - .L_29)
.L_29:
        /*006c*/ 	.word	0x00000000
        /*0070*/ 	.short	0x0007
        /*0072*/ 	.short	0x0028
        /*0074*/ 	.byte	0x00, 0xf0, 0x11, 0x00


	//----- nvinfo : EIATTR_KPARAM_INFO
	.align		4
.L_30:
        /*0078*/ 	.byte	0x04, 0x17
        /*007a*/ 	.short	(.L_32 - .L_31)
.L_31:
        /*007c*/ 	.word	0x00000000
        /*0080*/ 	.short	0x0006
        /*0082*/ 	.short	0x0024
        /*0084*/ 	.byte	0x00, 0xf0, 0x11, 0x00


	//----- nvinfo : EIATTR_KPARAM_INFO
	.align		4
.L_32:
        /*0088*/ 	.byte	0x04, 0x17
        /*008a*/ 	.short	(.L_34 - .L_33)
.L_33:
        /*008c*/ 	.word	0x00000000
        /*0090*/ 	.short	0x0005
        /*0092*/ 	.short	0x0020
        /*0094*/ 	.byte	0x00, 0xf0, 0x11, 0x00


	//----- nvinfo : EIATTR_KPARAM_INFO
	.align		4
.L_34:
        /*0098*/ 	.byte	0x04, 0x17
        /*009a*/ 	.short	(.L_36 - .L_35)
.L_35:
        /*009c*/ 	.word	0x00000000
        /*00a0*/ 	.short	0x0004
        /*00a2*/ 	.short	0x001c
        /*00a4*/ 	.byte	0x00, 0xf0, 0x11, 0x00


	//----- nvinfo : EIATTR_KPARAM_INFO
	.align		4
.L_36:
        /*00a8*/ 	.byte	0x04, 0x17
        /*00aa*/ 	.short	(.L_38 - .L_37)
.L_37:
        /*00ac*/ 	.word	0x00000000
        /*00b0*/ 	.short	0x0003
        /*00b2*/ 	.short	0x0018
        /*00b4*/ 	.byte	0x00, 0xf0, 0x11, 0x00


	//----- nvinfo : EIATTR_KPARAM_INFO
	.align		4
.L_38:
        /*00b8*/ 	.byte	0x04, 0x17
        /*00ba*/ 	.short	(.L_40 - .L_39)
.L_39:
        /*00bc*/ 	.word	0x00000000
        /*00c0*/ 	.short	0x0002
        /*00c2*/ 	.short	0x0010
        /*00c4*/ 	.byte	0x00, 0xf4, 0x21, 0x00


	//----- nvinfo : EIATTR_KPARAM_INFO
	.align		4
.L_40:
        /*00c8*/ 	.byte	0x04, 0x17
        /*00ca*/ 	.short	(.L_42 - .L_41)
.L_41:
        /*00cc*/ 	.word	0x00000000
        /*00d0*/ 	.short	0x0001
        /*00d2*/ 	.short	0x0008
        /*00d4*/ 	.byte	0x00, 0xf4, 0x21, 0x00


	//----- nvinfo : EIATTR_KPARAM_INFO
	.align		4
.L_42:
        /*00d8*/ 	.byte	0x04, 0x17
        /*00da*/ 	.short	(.L_44 - .L_43)
.L_43:
        /*00dc*/ 	.word	0x00000000
        /*00e0*/ 	.short	0x0000
        /*00e2*/ 	.short	0x0000
        /*00e4*/ 	.byte	0x00, 0xf4, 0x21, 0x00


	//----- nvinfo : EIATTR_AT_ENTRY_FRAGMENTS
	.align		4
.L_44:
        /*00e8*/ 	.byte	0x04, 0x4f
        /*00ea*/ 	.short	(.L_46 - .L_45)


	//   ....[0]....
.L_45:
        /*00ec*/ 	.word	0x00000004


	//----- nvinfo : EIATTR_RESERVED_SMEM_USED
	.align		4
.L_46:
        /*00f0*/ 	.byte	0x01, 0x41
	.zero		2


	//----- nvinfo : EIATTR_SPARSE_MMA_MASK
	.align		4
        /*00f4*/ 	.byte	0x03, 0x50
        /*00f6*/ 	.short	0x0000


	//----- nvinfo : EIATTR_TCGEN05_1CTA_USED
	.align		4
        /*00f8*/ 	.byte	0x01, 0x51
	.zero		2


	//----- nvinfo : EIATTR_MAXREG_COUNT
	.align		4
        /*00fc*/ 	.byte	0x03, 0x1b
        /*00fe*/ 	.short	0x00ff


	//----- nvinfo : EIATTR_NUM_BARRIERS
	.align		4
        /*0100*/ 	.byte	0x02, 0x4c
        /*0102*/ 	.byte	0x01
	.zero		1


	//----- nvinfo : EIATTR_INT_WARP_WIDE_INSTR_OFFSETS
	.align		4
        /*0104*/ 	.byte	0x04, 0x31
        /*0106*/ 	.short	(.L_48 - .L_47)


	//   ....[0]....
.L_47:
        /*0108*/ 	.word	0x00000bf0


	//   ....[1]....
        /*010c*/ 	.word	0x00000c00


	//   ....[2]....
        /*0110*/ 	.word	0x00005b50


	//   ....[3]....
        /*0114*/ 	.word	0x0000aae0


	//   ....[4]....
        /*0118*/ 	.word	0x0000ab30


	//----- nvinfo : EIATTR_COOP_GROUP_MASK_REGIDS
	.align		4
.L_48:
        /*011c*/ 	.byte	0x04, 0x29
        /*011e*/ 	.short	(.L_50 - .L_49)


	//   ....[0]....
.L_49:
        /*0120*/ 	.word	0xffffffff


	//   ....[1]....
        /*0124*/ 	.word	0xffffffff


	//   ....[2]....
        /*0128*/ 	.word	0xffffffff


	//   ....[3]....
        /*012c*/ 	.word	0xffffffff


	//----- nvinfo : EIATTR_COOP_GROUP_INSTR_OFFSETS
	.align		4
.L_50:
        /*0130*/ 	.byte	0x04, 0x28
        /*0132*/ 	.short	(.L_52 - .L_51)


	//   ....[0]....
.L_51:
        /*0134*/ 	.word	0x00000070


	//   ....[1]....
        /*0138*/ 	.word	0x00000330


	//   ....[2]....
        /*013c*/ 	.word	0x0000a970


	//   ....[3]....
        /*0140*/ 	.word	0x0000abe0


	//----- nvinfo : EIATTR_VRC_CTA_INIT_COUNT
	.align		4
.L_52:
        /*0144*/ 	.byte	0x02, 0x4a
        /*0146*/ 	.byte	0x80
	.zero		1


	//----- nvinfo : EIATTR_MBARRIER_INSTR_OFFSETS
	.align		4
        /*0148*/ 	.byte	0x04, 0x39
        /*014a*/ 	.short	(.L_54 - .L_53)


	//   ....[0]....
.L_53:
        /*014c*/ 	.word	0x00000d20
        /*0150*/ 	.word	0x000000ff
        /*0154*/ 	.word	0x00000000
        /*0158*/ 	.short	0x0100
        /*015a*/ 	.byte	0x06
	.zero		1


	//   ....[1]....
        /*015c*/ 	.word	0x00005b90
        /*0160*/ 	.word	0x000000ff
        /*0164*/ 	.word	0x0000c008
        /*0168*/ 	.short	0x0100
        /*016a*/ 	.byte	0x09
	.zero		1


	//   ....[2]....
        /*016c*/ 	.word	0x00007640
        /*0170*/ 	.word	0x000000ff
        /*0174*/ 	.word	0x00000000
        /*0178*/ 	.short	0x010a
        /*017a*/ 	.byte	0x06
	.zero		1


	//   ....[3]....
        /*017c*/ 	.word	0x000092a0
        /*0180*/ 	.word	0x000000ff
        /*0184*/ 	.word	0x00000000
        /*0188*/ 	.short	0x010a
        /*018a*/ 	.byte	0x06
	.zero		1


	//   ....[4]....
        /*018c*/ 	.word	0x00009410
        /*0190*/ 	.word	0x000000ff
        /*0194*/ 	.word	0x0000c000
        /*0198*/ 	.short	0x0108
        /*019a*/ 	.byte	0x09
	.zero		1


	//   ....[5]....
        /*019c*/ 	.word	0x000094f0
        /*01a0*/ 	.word	0x000000ff
        /*01a4*/ 	.word	0x0000c008
        /*01a8*/ 	.short	0x0108
        /*01aa*/ 	.byte	0x09
	.zero		1


	//   ....[6]....
        /*01ac*/ 	.word	0x0000ac00
        /*01b0*/ 	.word	0x000000ff
        /*01b4*/ 	.word	0x00000000
        /*01b8*/ 	.short	0x010a
        /*01ba*/ 	.byte	0x06
	.zero		1


	//   ....[7]....
        /*01bc*/ 	.word	0x0000ac30
        /*01c0*/ 	.word	0x000000ff
        /*01c4*/ 	.word	0x00000000
        /*01c8*/ 	.short	0x010a
        /*01ca*/ 	.byte	0x06
	.zero		1


	//----- nvinfo : EIATTR_NUM_MBARRIERS
	.align		4
.L_54:
        /*01cc*/ 	.byte	0x03, 0x38
        /*01ce*/ 	.short	0x0002


	//----- nvinfo : EIATTR_EXIT_INSTR_OFFSETS
	.align		4
        /*01d0*/ 	.byte	0x04, 0x1c
        /*01d2*/ 	.short	(.L_56 - .L_55)


	//   ....[0]....
.L_55:
        /*01d4*/ 	.word	0x0000abf0


	//----- nvinfo : EIATTR_REQNTID
	.align		4
.L_56:
        /*01d8*/ 	.byte	0x04, 0x10
        /*01da*/ 	.short	(.L_58 - .L_57)
.L_57:
        /*01dc*/ 	.word	0x00000100
        /*01e0*/ 	.word	0x00000001
        /*01e4*/ 	.word	0x00000001


	//----- nvinfo : EIATTR_CRS_STACK_SIZE
	.align		4
.L_58:
        /*01e8*/ 	.byte	0x04, 0x1e
        /*01ea*/ 	.short	(.L_60 - .L_59)
.L_59:
        /*01ec*/ 	.word	0x00000000


	//----- nvinfo : EIATTR_CBANK_PARAM_SIZE
	.align		4
.L_60:
        /*01f0*/ 	.byte	0x03, 0x19
        /*01f2*/ 	.short	0x0050


	//----- nvinfo : EIATTR_PARAM_CBANK
	.align		4
        /*01f4*/ 	.byte	0x04, 0x0a
        /*01f6*/ 	.short	(.L_62 - .L_61)
	.align		4
.L_61:
        /*01f8*/ 	.word	index@(.nv.constant0.matmul_kernel)
        /*01fc*/ 	.short	0x0380
        /*01fe*/ 	.short	0x0050


	//----- nvinfo : EIATTR_SW_WAR
	.align		4
.L_62:
        /*0200*/ 	.byte	0x04, 0x36
        /*0202*/ 	.short	(.L_64 - .L_63)
.L_63:
        /*0204*/ 	.word	0x00000008
.L_64:


//--------------------- .nv.compat                --------------------------
	.section	.nv.compat,"",@"SHT_CUDA_COMPAT_INFO"
	.align	4
        /*0000*/ 	.byte	0x02, 0x02, 0x02, 0x00, 0x02, 0x05, 0x05, 0x00, 0x02, 0x03, 0x00, 0x00, 0x02, 0x06, 0x01, 0x00


//--------------------- .nv.callgraph             --------------------------
	.section	.nv.callgraph,"",@"SHT_CUDA_CALLGRAPH"
	.align	4
	.sectionentsize	8
	.align		4
        /*0000*/ 	.word	0x00000000
	.align		4
        /*0004*/ 	.word	0xffffffff
	.align		4
        /*0008*/ 	.word	0x00000000
	.align		4
        /*000c*/ 	.word	0xfffffffe
	.align		4
        /*0010*/ 	.word	0x00000000
	.align		4
        /*0014*/ 	.word	0xfffffffd
	.align		4
        /*0018*/ 	.word	0x00000000
	.align		4
        /*001c*/ 	.word	0xfffffffc


//--------------------- .text.matmul_kernel       --------------------------
	.section	.text.matmul_kernel,"ax",@progbits
	.align	128
        .global         matmul_kernel
        .type           matmul_kernel,@function
        .size           matmul_kernel,(.L_x_20 - matmul_kernel)
        .other          matmul_kernel,@"STO_CUDA_ENTRY STV_DEFAULT"
matmul_kernel:
.text.matmul_kernel:
[----:B------:R-:W0:Y:S01]  /*0000*/  LDC R1, c[0x0][0x37c] ;  /* 0x0000df00ff017b82 */ /* 0x000e220000000800 */
[----:B------:R-:W1:Y:S01]  /*0010*/  S2R R0, SR_TID.X ;  /* 0x0000000000007919 */ /* 0x000e620000002100 */
[----:B------:R-:W2:Y:S01]  /*0020*/  LDCU.64 UR18, c[0x0][0x358] ;  /* 0x00006b00ff1277ac */ /* 0x000ea20008000a00 */
[----:B-1----:R-:W-:-:S13]  /*0030*/  ISETP.GE.U32.AND P0, PT, R0, 0x20, PT ;  /* 0x000000200000780c */ /* 0x002fda0003f06070 */
[----:B------:R-:W-:Y:S02]  /*0040*/  VOTEU.ANY UP0, P0 ;  /* 0x0000000000ff7886 */ /* 0x000fe40000000100 */
[----:B0-2---:R-:W-:Y:S05]  /*0050*/  BRA.U UP0, `(.L_x_0) ;  /* 0x0000000100b87547 */ /* 0x005fea000b800000 */
[----:B------:R-:W0:Y:S01]  /*0060*/  S2UR UR6, SR_CgaCtaId ;  /* 0x00000000000679c3 */ /* 0x000e220000008800 */
[----:B------:R-:W-:Y:S01]  /*0070*/  NOP ;  /* 0x0000000000007918 */ /* 0x000fe20000000000 */
[----:B------:R-:W-:Y:S02]  /*0080*/  UMOV UR4, 0x40 ;  /* 0x0000004000047882 */ /* 0x000fe40000000000 */
[----:B0-----:R-:W-:-:S09]  /*0090*/  ULEA UR4, UR6, UR4, 0x18 ;  /* 0x0000000406047291 */ /* 0x001fd2000f8ec0ff */
[----:B------:R-:W0:Y:S01]  /*00a0*/  LDS.U8 R2, [UR4] ;  /* 0x00000004ff027984 */ /* 0x000e220008000000 */
[----:B------:R-:W-:Y:S02]  /*00b0*/  UMOV UR4, 0x400 ;  /* 0x0000040000047882 */ /* 0x000fe40000000000 */
[----:B------:R-:W-:Y:S01]  /*00c0*/  ULEA UR4, UR6, UR4, 0x18 ;  /* 0x0000000406047291 */ /* 0x000fe2000f8ec0ff */
[----:B0-----:R-:W-:-:S13]  /*00d0*/  ISETP.NE.AND P0, PT, R2, RZ, PT ;  /* 0x000000ff0200720c */ /* 0x001fda0003f05270 */
[----:B------:R-:W-:Y:S05]  /*00e0*/  @P0 BRA `(.L_x_1) ;  /* 0x00000000007c0947 */ /* 0x000fea0003800000 */
[----:B------:R-:W-:-:S13]  /*00f0*/  ELECT P0, URZ, PT ;  /* 0x0000000000ff782f */ /* 0x000fda0003800000 */
[----:B------:R-:W-:Y:S05]  /*0100*/  @!P0 BRA `(.L_x_2) ;  /* 0x0000000000848947 */ /* 0x000fea0003800000 */
[----:B------:R-:W-:Y:S01]  /*0110*/  UMOV UR5, 0x4 ;  /* 0x0000000400057882 */ /* 0x000fe20000000000 */
[----:B------:R-:W-:Y:S02]  /*0120*/  IMAD.MOV.U32 R5, RZ, RZ, 0x1 ;  /* 0x00000001ff057424 */ /* 0x000fe400078e00ff */
[----:B------:R-:W-:Y:S02]  /*0130*/  IMAD.MOV.U32 R3, RZ, RZ, 0xf ;  /* 0x0000000fff037424 */ /* 0x000fe400078e00ff */
[----:B------:R-:W-:Y:S04]  /*0140*/  DEPBAR.LE SB0, 0x36 ;  /* 0x00008d800000791a */ /* 0x000fe80000000000 */
[----:B------:R-:W0:Y:S02]  /*0150*/  UTCATOMSWS.FIND_AND_SET.ALIGN UP1, UR5, UR5 ;  /* 0x00000005000575e3 */ /* 0x000e240008020800 */
[----:B0-----:R-:W-:-:S04]  /*0160*/  PLOP3.LUT P0, PT, PT, PT, UP1, 0x80, 0x8 ;  /* 0x000000000008781c */ /* 0x001fc80003f0f018 */
[----:B------:R-:W-:-:S04]  /*0170*/  SEL R2, RZ, 0xffffffff, !P0 ;  /* 0xffffffffff027807 */ /* 0x000fc80004000000 */
[----:B------:R-:W-:Y:S01]  /*0180*/  ISETP.NE.AND P0, PT, R2, RZ, PT ;  /* 0x000000ff0200720c */ /* 0x000fe20003f05270 */
[----:B------:R-:W-:-:S12]  /*0190*/  IMAD.U32 R2, RZ, RZ, UR5 ;  /* 0x00000005ff027e24 */ /* 0x000fd8000f8e00ff */
[----:B------:R-:W-:Y:S05]  /*01a0*/  @P0 BRA `(.L_x_3) ;  /* 0x0000000000240947 */ /* 0x000fea0003800000 */
.L_x_4:
[----:B------:R-:W-:Y:S05]  /*01b0*/  NANOSLEEP 0x64 ;  /* 0x000000640000795d */ /* 0x000fea0003800000 */
[----:B------:R-:W-:-:S05]  /*01c0*/  UMOV UR5, 0x4 ;  /* 0x0000000400057882 */ /* 0x000fca0000000000 */
[----:B------:R-:W-:Y:S04]  /*01d0*/  DEPBAR.LE SB0, 0x36 ;  /* 0x00008d800000791a */ /* 0x000fe80000000000 */
[----:B------:R-:W0:Y:S02]  /*01e0*/  UTCATOMSWS.FIND_AND_SET.ALIGN UP1, UR5, UR5 ;  /* 0x00000005000575e3 */ /* 0x000e240008020800 */
[----:B0-----:R-:W-:-:S04]  /*01f0*/  PLOP3.LUT P0, PT, PT, PT, UP1, 0x80, 0x8 ;  /* 0x000000000008781c */ /* 0x001fc80003f0f018 */
[----:B------:R-:W-:-:S04]  /*0200*/  SEL R2, RZ, 0xffffffff, !P0 ;  /* 0xffffffffff027807 */ /* 0x000fc80004000000 */
[----:B------:R-:W-:Y:S01]  /*0210*/  ISETP.NE.AND P0, PT, R2, RZ, PT ;  /* 0x000000ff0200720c */ /* 0x000fe20003f05270 */
[----:B------:R-:W-:-:S12]  /*0220*/  IMAD.U32 R2, RZ, RZ, UR5 ;  /* 0x00000005ff027e24 */ /* 0x000fd8000f8e00ff */
[----:B------:R-:W-:Y:S05]  /*0230*/  @!P0 BRA `(.L_x_4) ;  /* 0xfffffffc00dc8947 */ /* 0x000fea000383ffff */
.L_x_3:
[C---:B------:R-:W-:Y:S01]  /*0240*/  VIADD R4, R2.reuse, 0x10 ;  /* 0x0000001002047836 */ /* 0x040fe20000000000 */
[----:B------:R-:W-:Y:S01]  /*0250*/  UMOV UR5, 0x50 ;  /* 0x0000005000057882 */ /* 0x000fe20000000000 */
[----:B------:R-:W-:Y:S01]  /*0260*/  SHF.L.U32 R3, R3, R2, RZ ;  /* 0x0000000203037219 */ /* 0x000fe200000006ff */
[----:B------:R-:W-:Y:S01]  /*0270*/  ULEA UR5, UR6, UR5, 0x18 ;  /* 0x0000000506057291 */ /* 0x000fe2000f8ec0ff */
[----:B------:R-:W-:Y:S01]  /*0280*/  IMAD.SHL.U32 R2, R2, 0x20, RZ ;  /* 0x0000002002027824 */ /* 0x000fe200078e00ff */
[----:B------:R-:W-:-:S04]  /*0290*/  SHF.L.U32 R4, R5, R4, RZ ;  /* 0x0000000405047219 */ /* 0x000fc800000006ff */
[----:B------:R-:W-:-:S05]  /*02a0*/  LOP3.LUT R3, R4, R3, RZ, 0xfc, !PT ;  /* 0x0000000304037212 */ /* 0x000fca00078efcff */
[----:B------:R0:W-:Y:S04]  /*02b0*/  ATOMS.OR RZ, [UR5], R3 ;  /* 0x00000003ffff798c */ /* 0x0001e8000b000005 */
[----:B------:R0:W-:Y:S01]  /*02c0*/  STS [UR4], R2 ;  /* 0x00000002ff007988 */ /* 0x0001e20008000804 */
[----:B------:R-:W-:Y:S05]  /*02d0*/  BRA `(.L_x_2) ;  /* 0x0000000000107947 */ /* 0x000fea0003800000 */
.L_x_1:
[----:B------:R-:W-:-:S05]  /*02e0*/  IMAD.MOV.U32 R2, RZ, RZ, -0x1 ;  /* 0xffffffffff027424 */ /* 0x000fca00078e00ff */
[----:B------:R0:W-:Y:S02]  /*02f0*/  STS [UR4], R2 ;  /* 0x00000002ff007988 */ /* 0x0001e40008000804 */
[----:B0-----:R-:W-:-:S07]  /*0300*/  MOV R2, 0x320 ;  /* 0x0000032000027802 */ /* 0x001fce0000000f00 */
[----:B------:R-:W-:Y:S05]  /*0310*/  CALL.REL.NOINC `($__internal_1_$__cuda_sm10x_tcgen05_guardrail_trap_phase_invalid_during_alloc) ;  /* 0x000000a8005c7944 */ /* 0x000fea0003c00000 */
.L_x_2:
[----:B------:R-:W-:Y:S05]  /*0320*/  WARPSYNC.ALL ;  /* 0x0000000000007948 */ /* 0x000fea0003800000 */
[----:B------:R-:W-:Y:S01]  /*0330*/  NOP ;  /* 0x0000000000007918 */ /* 0x000fe20000000000 */
.L_x_0:
[----:B------:R-:W1:Y:S01]  /*0340*/  LDC.64 R86, c[0x0][0x398] ;  /* 0x0000e600ff567b82 */ /* 0x000e620000000a00 */
[----:B------:R-:W2:Y:S01]  /*0350*/  S2R R7, SR_CTAID.X ;  /* 0x0000000000077919 */ /* 0x000ea20000002500 */
[----:B------:R-:W-:Y:S01]  /*0360*/  UMOV UR9, 0x400 ;  /* 0x0000040000097882 */ /* 0x000fe20000000000 */
[----:B------:R-:W3:Y:S01]  /*0370*/  LDCU UR20, c[0x0][0x3a0] ;  /* 0x00007400ff1477ac */ /* 0x000ee20008000800 */
[----:B------:R-:W-:Y:S02]  /*0380*/  SHF.R.U32.HI R73, RZ, 0x6, R0 ;  /* 0x00000006ff497819 */ /* 0x000fe40000011600 */
[----:B------:R-:W-:Y:S01]  /*0390*/  LOP3.LUT P5, RZ, R0, 0xff, RZ, 0xc0, !PT ;  /* 0x000000ff00ff7812 */ /* 0x000fe200078ac0ff */
[----:B------:R-:W4:Y:S01]  /*03a0*/  LDCU UR21, c[0x0][0x3a4] ;  /* 0x00007480ff1577ac */ /* 0x000f220008000800 */
[----:B------:R-:W5:Y:S01]  /*03b0*/  S2UR UR7, SR_CgaCtaId ;  /* 0x00000000000779c3 */ /* 0x000f620000008800 */
[----:B------:R-:W-:Y:S02]  /*03c0*/  SGXT.U32 R73, R73, 0x2 ;  /* 0x000000024949781a */ /* 0x000fe40000000000 */
[----:B------:R-:W-:Y:S01]  /*03d0*/  PRMT R223, RZ, 0x7610, R223 ;  /* 0x00007610ffdf7816 */ /* 0x000fe200000000df */
[----:B------:R-:W0:Y:S04]  /*03e0*/  LDCU.128 UR12, c[0x0][0x380] ;  /* 0x00007000ff0c77ac */ /* 0x000e280008000c00 */
[----:B------:R-:W0:Y:S01]  /*03f0*/  LDC.64 R70, c[0x0][0x3a8] ;  /* 0x0000ea00ff467b82 */ /* 0x000e220000000a00 */
[----:B------:R-:W-:Y:S01]  /*0400*/  UMOV UR11, 0x1 ;  /* 0x00000001000b7882 */ /* 0x000fe20000000000 */
[----:B---3--:R-:W-:Y:S01]  /*0410*/  UIADD3 UR16, UPT, UPT, UR20, 0x7f, URZ ;  /* 0x0000007f14107890 */ /* 0x008fe2000fffe0ff */
[----:B01----:R-:W-:-:S03]  /*0420*/  VIADD R2, R87, 0x7f ;  /* 0x0000007f57027836 */ /* 0x003fc60000000000 */
[----:B------:R-:W-:Y:S02]  /*0430*/  UISETP.GT.AND UP1, UPT, UR16, 0x7f, UPT ;  /* 0x0000007f1000788c */ /* 0x000fe4000bf24270 */
[----:B------:R-:W-:Y:S01]  /*0440*/  BAR.SYNC.DEFER_BLOCKING 0x0 ;  /* 0x0000000000007b1d */ /* 0x000fe20000010000 */
[----:B------:R-:W-:Y:S02]  /*0450*/  ISETP.NE.AND P6, PT, R86, RZ, PT ;  /* 0x000000ff5600720c */ /* 0x000fe40003fc5270 */
[----:B------:R-:W-:Y:S02]  /*0460*/  SHF.R.S32.HI R3, RZ, 0x1f, R2 ;  /* 0x0000001fff037819 */ /* 0x000fe40000011402 */
[----:B------:R-:W-:Y:S01]  /*0470*/  PLOP3.LUT P4, PT, PT, PT, UP1, 0x80, 0x8 ;  /* 0x000000000008781c */ /* 0x000fe20003f8f018 */
[----:B-----5:R-:W-:Y:S01]  /*0480*/  ULEA UR9, UR7, UR9, 0x18 ;  /* 0x0000000907097291 */ /* 0x020fe2000f8ec0ff */
[----:B------:R-:W-:Y:S02]  /*0490*/  LEA.HI R3, R3, R2, RZ, 0x7 ;  /* 0x0000000203037211 */ /* 0x000fe400078f38ff */
[----:B--2---:R-:W-:Y:S01]  /*04a0*/  IABS R8, R7 ;  /* 0x0000000700087213 */ /* 0x004fe20000000000 */
[----:B------:R-:W-:Y:S01]  /*04b0*/  UIADD3 UR6, UPT, UPT, UR9, 0xc000, URZ ;  /* 0x0000c00009067890 */ /* 0x000fe2000fffe0ff */
[----:B------:R-:W-:-:S05]  /*04c0*/  SHF.R.S32.HI R3, RZ, 0x7, R3 ;  /* 0x00000007ff037819 */ /* 0x000fca0000011403 */
[----:B------:R-:W-:-:S05]  /*04d0*/  IMAD.SHL.U32 R4, R3, 0x8, RZ ;  /* 0x0000000803047824 */ /* 0x000fca00078e00ff */
[-C--:B------:R-:W-:Y:S02]  /*04e0*/  IABS R9, R4.reuse ;  /* 0x0000000400097213 */ /* 0x080fe40000000000 */
[----:B------:R-:W-:Y:S02]  /*04f0*/  IABS R10, R4 ;  /* 0x00000004000a7213 */ /* 0x000fe40000000000 */
[----:B------:R-:W0:Y:S08]  /*0500*/  I2F.RP R5, R9 ;  /* 0x0000000900057306 */ /* 0x000e300000209400 */
[----:B0-----:R-:W0:Y:S02]  /*0510*/  MUFU.RCP R5, R5 ;  /* 0x0000000500057308 */ /* 0x001e240000001000 */
[----:B0-----:R-:W-:-:S02]  /*0520*/  VIADD R2, R5, 0xffffffe ;  /* 0x0ffffffe05027836 */ /* 0x001fc40000000000 */
[----:B------:R-:W-:-:S04]  /*0530*/  IMAD.MOV R5, RZ, RZ, -R10 ;  /* 0x000000ffff057224 */ /* 0x000fc800078e0a0a */
[----:B------:R0:W1:Y:S02]  /*0540*/  F2I.FTZ.U32.TRUNC.NTZ R3, R2 ;  /* 0x0000000200037305 */ /* 0x000064000021f000 */
[----:B0-----:R-:W-:Y:S02]  /*0550*/  IMAD.MOV.U32 R2, RZ, RZ, RZ ;  /* 0x000000ffff027224 */ /* 0x001fe400078e00ff */
[----:B-1----:R-:W-:-:S04]  /*0560*/  IMAD.MOV R6, RZ, RZ, -R3 ;  /* 0x000000ffff067224 */ /* 0x002fc800078e0a03 */
[----:B------:R-:W-:Y:S02]  /*0570*/  IMAD R11, R6, R9, RZ ;  /* 0x00000009060b7224 */ /* 0x000fe400078e02ff */
[----:B------:R-:W-:Y:S02]  /*0580*/  IMAD.MOV.U32 R6, RZ, RZ, R8 ;  /* 0x000000ffff067224 */ /* 0x000fe400078e0008 */
[----:B------:R-:W-:-:S06]  /*0590*/  IMAD.HI.U32 R3, R3, R11, R2 ;  /* 0x0000000b03037227 */ /* 0x000fcc00078e0002 */
[----:B------:R-:W-:-:S04]  /*05a0*/  IMAD.HI.U32 R3, R3, R6, RZ ;  /* 0x0000000603037227 */ /* 0x000fc800078e00ff */
[----:B------:R-:W-:-:S05]  /*05b0*/  IMAD R2, R3, R5, R6 ;  /* 0x0000000503027224 */ /* 0x000fca00078e0206 */
[----:B------:R-:W-:-:S13]  /*05c0*/  ISETP.GT.U32.AND P1, PT, R9, R2, PT ;  /* 0x000000020900720c */ /* 0x000fda0003f24070 */
[----:B------:R-:W-:Y:S02]  /*05d0*/  @!P1 IMAD.IADD R2, R2, 0x1, -R9 ;  /* 0x0000000102029824 */ /* 0x000fe400078e0a09 */
[----:B------:R-:W-:Y:S01]  /*05e0*/  @!P1 VIADD R3, R3, 0x1 ;  /* 0x0000000103039836 */ /* 0x000fe20000000000 */
[----:B------:R-:W-:Y:S02]  /*05f0*/  ISETP.NE.AND P1, PT, R4, RZ, PT ;  /* 0x000000ff0400720c */ /* 0x000fe40003f25270 */
[----:B------:R-:W-:Y:S02]  /*0600*/  ISETP.GE.U32.AND P0, PT, R2, R9, PT ;  /* 0x000000090200720c */ /* 0x000fe40003f06070 */
[----:B------:R-:W-:-:S04]  /*0610*/  LOP3.LUT R2, R7, R4, RZ, 0x3c, !PT ;  /* 0x0000000407027212 */ /* 0x000fc800078e3cff */
[----:B------:R-:W-:Y:S01]  /*0620*/  ISETP.GE.AND P2, PT, R2, RZ, PT ;  /* 0x000000ff0200720c */ /* 0x000fe20003f46270 */
[----:B------:R-:W-:-:S06]  /*0630*/  VIADD R2, R86, 0x3f ;  /* 0x0000003f56027836 */ /* 0x000fcc0000000000 */
[----:B------:R-:W-:-:S04]  /*0640*/  @P0 VIADD R3, R3, 0x1 ;  /* 0x0000000103030836 */ /* 0x000fc80000000000 */
[----:B------:R-:W-:Y:S01]  /*0650*/  IMAD.MOV.U32 R5, RZ, RZ, R3 ;  /* 0x000000ffff057224 */ /* 0x000fe200078e0003 */
[----:B------:R-:W-:-:S03]  /*0660*/  SHF.R.S32.HI R3, RZ, 0x1f, R2 ;  /* 0x0000001fff037819 */ /* 0x000fc60000011402 */
[----:B------:R-:W-:Y:S01]  /*0670*/  @!P2 IMAD.MOV R5, RZ, RZ, -R5 ;  /* 0x000000ffff05a224 */ /* 0x000fe200078e0a05 */
[----:B------:R-:W-:Y:S02]  /*0680*/  @!P1 LOP3.LUT R5, RZ, R4, RZ, 0x33, !PT ;  /* 0x00000004ff059212 */ /* 0x000fe400078e33ff */
[----:B------:R-:W-:-:S03]  /*0690*/  LEA.HI R3, R3, R2, RZ, 0x6 ;  /* 0x0000000203037211 */ /* 0x000fc600078f30ff */
[----:B------:R-:W-:Y:S02]  /*06a0*/  IMAD.SHL.U32 R10, R5, 0x8, RZ ;  /* 0x00000008050a7824 */ /* 0x000fe400078e00ff */
[----:B------:R-:W-:-:S03]  /*06b0*/  IMAD.MOV R5, RZ, RZ, -R5 ;  /* 0x000000ffff057224 */ /* 0x000fc600078e0a05 */
[----:B------:R-:W-:Y:S01]  /*06c0*/  LEA.HI.SX32 R3, R3, -R10, 0x1a ;  /* 0x8000000a03037211 */ /* 0x000fe200078fd2ff */
[----:B------:R-:W-:-:S03]  /*06d0*/  IMAD R12, R4, R5, R7 ;  /* 0x00000005040c7224 */ /* 0x000fc600078e0207 */
[----:B------:R-:W-:Y:S02]  /*06e0*/  VIMNMX R11, PT, PT, R3, 0x8, PT ;  /* 0x00000008030b7848 */ /* 0x000fe40003fe0100 */
[----:B------:R-:W-:Y:S02]  /*06f0*/  IABS R7, R12 ;  /* 0x0000000c00077213 */ /* 0x000fe40000000000 */
[----:B------:R-:W-:-:S04]  /*0700*/  IABS R9, R11 ;  /* 0x0000000b00097213 */ /* 0x000fc80000000000 */
[----:B------:R-:W0:Y:S08]  /*0710*/  I2F.RP R6, R9 ;  /* 0x0000000900067306 */ /* 0x000e300000209400 */
[----:B0-----:R-:W0:Y:S02]  /*0720*/  MUFU.RCP R6, R6 ;  /* 0x0000000600067308 */ /* 0x001e240000001000 */
[----:B0-----:R-:W-:-:S06]  /*0730*/  VIADD R2, R6, 0xffffffe ;  /* 0x0ffffffe06027836 */ /* 0x001fcc0000000000 */
[----:B------:R0:W1:Y:S02]  /*0740*/  F2I.FTZ.U32.TRUNC.NTZ R3, R2 ;  /* 0x0000000200037305 */ /* 0x000064000021f000 */
[----:B0-----:R-:W-:Y:S02]  /*0750*/  IMAD.MOV.U32 R2, RZ, RZ, RZ ;  /* 0x000000ffff027224 */ /* 0x001fe400078e00ff */
[----:B-1----:R-:W-:-:S04]  /*0760*/  IMAD.MOV R8, RZ, RZ, -R3 ;  /* 0x000000ffff087224 */ /* 0x002fc800078e0a03 */
[----:B------:R-:W-:Y:S01]  /*0770*/  IMAD.MOV.U32 R4, RZ, RZ, R8 ;  /* 0x000000ffff047224 */ /* 0x000fe200078e0008 */
[----:B------:R-:W-:-:S03]  /*0780*/  IABS R8, R11 ;  /* 0x0000000b00087213 */ /* 0x000fc60000000000 */
[----:B------:R-:W-:Y:S02]  /*0790*/  IMAD R5, R4, R9, RZ ;  /* 0x0000000904057224 */ /* 0x000fe400078e02ff */
[----:B------:R-:W-:Y:S02]  /*07a0*/  IMAD.MOV.U32 R4, RZ, RZ, R7 ;  /* 0x000000ffff047224 */ /* 0x000fe400078e0007 */
[----:B------:R-:W-:-:S04]  /*07b0*/  IMAD.HI.U32 R3, R3, R5, R2 ;  /* 0x0000000503037227 */ /* 0x000fc800078e0002 */
[----:B------:R-:W-:Y:S01]  /*07c0*/  IMAD.MOV R2, RZ, RZ, -R8 ;  /* 0x000000ffff027224 */ /* 0x000fe200078e0a08 */
[----:B------:R-:W-:Y:S01]  /*07d0*/  IABS R8, R86 ;  /* 0x0000005600087213 */ /* 0x000fe20000000000 */
[----:B------:R-:W-:-:S03]  /*07e0*/  IMAD.HI.U32 R3, R3, R4, RZ ;  /* 0x0000000403037227 */ /* 0x000fc600078e00ff */
[----:B------:R-:W0:Y:S01]  /*07f0*/  I2F.RP R6, R8 ;  /* 0x0000000800067306 */ /* 0x000e220000209400 */
[----:B------:R-:W-:-:S05]  /*0800*/  IMAD R2, R3, R2, R4 ;  /* 0x0000000203027224 */ /* 0x000fca00078e0204 */
[----:B------:R-:W-:Y:S02]  /*0810*/  ISETP.GT.U32.AND P1, PT, R9, R2, PT ;  /* 0x000000020900720c */ /* 0x000fe40003f24070 */
[----:B0-----:R-:W0:Y:S11]  /*0820*/  MUFU.RCP R6, R6 ;  /* 0x0000000600067308 */ /* 0x001e360000001000 */
[----:B------:R-:W-:-:S02]  /*0830*/  @!P1 IMAD.IADD R2, R2, 0x1, -R9 ;  /* 0x0000000102029824 */ /* 0x000fc400078e0a09 */
[----:B------:R-:W-:Y:S01]  /*0840*/  @!P1 VIADD R3, R3, 0x1 ;  /* 0x0000000103039836 */ /* 0x000fe20000000000 */
[----:B------:R-:W-:Y:S02]  /*0850*/  ISETP.NE.AND P1, PT, R11, RZ, PT ;  /* 0x000000ff0b00720c */ /* 0x000fe40003f25270 */
[----:B------:R-:W-:Y:S02]  /*0860*/  ISETP.GE.U32.AND P0, PT, R2, R9, PT ;  /* 0x000000090200720c */ /* 0x000fe40003f06070 */
[----:B------:R-:W-:-:S04]  /*0870*/  LOP3.LUT R2, R12, R11, RZ, 0x3c, !PT ;  /* 0x0000000b0c027212 */ /* 0x000fc800078e3cff */
[----:B------:R-:W-:Y:S01]  /*0880*/  ISETP.GE.AND P2, PT, R2, RZ, PT ;  /* 0x000000ff0200720c */ /* 0x000fe20003f46270 */
[----:B0-----:R-:W-:-:S04]  /*0890*/  VIADD R4, R6, 0xffffffe ;  /* 0x0ffffffe06047836 */ /* 0x001fc80000000000 */
[----:B------:R0:W1:Y:S02]  /*08a0*/  F2I.FTZ.U32.TRUNC.NTZ R5, R4 ;  /* 0x0000000400057305 */ /* 0x000064000021f000 */
[----:B------:R-:W-:-:S04]  /*08b0*/  @P0 VIADD R3, R3, 0x1 ;  /* 0x0000000103030836 */ /* 0x000fc80000000000 */
[----:B------:R-:W-:Y:S01]  /*08c0*/  IMAD.MOV.U32 R36, RZ, RZ, R3 ;  /* 0x000000ffff247224 */ /* 0x000fe200078e0003 */
[----:B------:R-:W-:-:S03]  /*08d0*/  LOP3.LUT R3, R0, 0x3f, RZ, 0xc0, !PT ;  /* 0x0000003f00037812 */ /* 0x000fc600078ec0ff */
[----:B------:R-:W-:Y:S01]  /*08e0*/  @!P2 IMAD.MOV R36, RZ, RZ, -R36 ;  /* 0x000000ffff24a224 */ /* 0x000fe200078e0a24 */
[----:B------:R-:W-:Y:S01]  /*08f0*/  @!P1 LOP3.LUT R36, RZ, R11, RZ, 0x33, !PT ;  /* 0x0000000bff249212 */ /* 0x000fe200078e33ff */
[----:B0-----:R-:W-:Y:S01]  /*0900*/  IMAD.MOV.U32 R4, RZ, RZ, RZ ;  /* 0x000000ffff047224 */ /* 0x001fe200078e00ff */
[----:B------:R-:W-:-:S03]  /*0910*/  PLOP3.LUT P2, PT, PT, PT, UP1, 0x80, 0x8 ;  /* 0x000000000008781c */ /* 0x000fc60003f4f018 */
[----:B------:R-:W-:Y:S02]  /*0920*/  IMAD.MOV R2, RZ, RZ, -R36 ;  /* 0x000000ffff027224 */ /* 0x000fe400078e0a24 */
[----:B-1----:R-:W-:Y:S02]  /*0930*/  IMAD.MOV R7, RZ, RZ, -R5 ;  /* 0x000000ffff077224 */ /* 0x002fe400078e0a05 */
[----:B------:R-:W-:-:S04]  /*0940*/  IMAD R2, R11, R2, R12 ;  /* 0x000000020b027224 */ /* 0x000fc800078e020c */
[----:B------:R-:W-:-:S04]  /*0950*/  IMAD.IADD R2, R10, 0x1, R2 ;  /* 0x000000010a027824 */ /* 0x000fc800078e0202 */
[----:B------:R-:W-:Y:S02]  /*0960*/  IMAD R2, R2, 0x40, R3 ;  /* 0x0000004002027824 */ /* 0x000fe400078e0203 */
[----:B------:R-:W-:-:S03]  /*0970*/  IMAD R3, R7, R8, RZ ;  /* 0x0000000807037224 */ /* 0x000fc600078e02ff */
[----:B------:R-:W-:Y:S01]  /*0980*/  IABS R6, R2 ;  /* 0x0000000200067213 */ /* 0x000fe20000000000 */
[----:B------:R-:W-:Y:S01]  /*0990*/  IMAD.HI.U32 R4, R5, R3, R4 ;  /* 0x0000000305047227 */ /* 0x000fe200078e0004 */
[----:B------:R-:W-:Y:S02]  /*09a0*/  ISETP.GE.AND P3, PT, R2, RZ, PT ;  /* 0x000000ff0200720c */ /* 0x000fe40003f66270 */
[----:B------:R-:W-:Y:S01]  /*09b0*/  LOP3.LUT R5, R73, 0x10, RZ, 0xfc, !PT ;  /* 0x0000001049057812 */ /* 0x000fe200078efcff */
[----:B------:R-:W-:Y:S02]  /*09c0*/  IMAD.MOV.U32 R3, RZ, RZ, R6 ;  /* 0x000000ffff037224 */ /* 0x000fe400078e0006 */
[----:B------:R-:W0:Y:S01]  /*09d0*/  LDS R6, [UR9] ;  /* 0x00000009ff067984 */ /* 0x000e220008000800 */
[----:B------:R-:W-:Y:S01]  /*09e0*/  BAR.SYNC.DEFER_BLOCKING 0x0 ;  /* 0x0000000000007b1d */ /* 0x000fe20000010000 */
[----:B------:R-:W-:Y:S01]  /*09f0*/  IMAD.HI.U32 R4, R4, R3, RZ ;  /* 0x0000000304047227 */ /* 0x000fe200078e00ff */
[----:B------:R-:W-:-:S03]  /*0a00*/  ISETP.LT.AND P2, PT, R5, UR20, P2 ;  /* 0x0000001405007c0c */ /* 0x000fc60009741270 */
[----:B------:R-:W-:-:S04]  /*0a10*/  IMAD.MOV R4, RZ, RZ, -R4 ;  /* 0x000000ffff047224 */ /* 0x000fc800078e0a04 */
[----:B------:R-:W-:Y:S01]  /*0a20*/  IMAD R3, R8, R4, R3 ;  /* 0x0000000408037224 */ /* 0x000fe200078e0203 */
[----:B------:R-:W-:-:S04]  /*0a30*/  SHF.R.U32.HI R4, RZ, 0x5, R0 ;  /* 0x00000005ff047819 */ /* 0x000fc80000011600 */
[----:B------:R-:W-:Y:S02]  /*0a40*/  ISETP.GT.U32.AND P0, PT, R8, R3, PT ;  /* 0x000000030800720c */ /* 0x000fe40003f04070 */
[----:B------:R-:W-:Y:S02]  /*0a50*/  R2UR UR17, R4 ;  /* 0x00000000041172ca */ /* 0x000fe400000e0000 */
[----:B------:R-:W-:-:S04]  /*0a60*/  LOP3.LUT R4, R73, 0x8, RZ, 0xfc, !PT ;  /* 0x0000000849047812 */ /* 0x000fc800078efcff */
[----:B------:R-:W-:Y:S02]  /*0a70*/  ISETP.LT.AND P4, PT, R4, UR20, P4 ;  /* 0x0000001404007c0c */ /* 0x000fe4000a781270 */
[----:B------:R-:W-:-:S03]  /*0a80*/  LOP3.LUT R4, R73, 0x18, RZ, 0xfc, !PT ;  /* 0x0000001849047812 */ /* 0x000fc600078efcff */
[----:B------:R-:W-:Y:S01]  /*0a90*/  @!P0 IMAD.IADD R3, R3, 0x1, -R8 ;  /* 0x0000000103038824 */ /* 0x000fe200078e0a08 */
[----:B------:R-:W-:Y:S01]  /*0aa0*/  PLOP3.LUT P0, PT, PT, PT, UP1, 0x80, 0x8 ;  /* 0x000000000008781c */ /* 0x000fe20003f0f018 */
[----:B------:R-:W-:Y:S02]  /*0ab0*/  USHF.L.U32 UR4, UR17, 0x15, URZ ;  /* 0x0000001511047899 */ /* 0x000fe400080006ff */
[----:B------:R-:W-:Y:S01]  /*0ac0*/  USHF.L.U32 UR5, UR17, 0x4, URZ ;  /* 0x0000000411057899 */ /* 0x000fe200080006ff */
[----:B------:R-:W-:Y:S01]  /*0ad0*/  ISETP.GT.U32.AND P1, PT, R8, R3, PT ;  /* 0x000000030800720c */ /* 0x000fe20003f24070 */
[----:B------:R-:W-:Y:S01]  /*0ae0*/  ULOP3.LUT UR4, UR4, 0x600000, URZ, 0xc0, !UPT ;  /* 0x0060000004047892 */ /* 0x000fe2000f8ec0ff */
[----:B------:R-:W-:Y:S01]  /*0af0*/  ISETP.LT.AND P0, PT, R4, UR20, P0 ;  /* 0x0000001404007c0c */ /* 0x000fe20008701270 */
[----:B------:R-:W-:Y:S01]  /*0b00*/  ULOP3.LUT UR5, UR5, 0x40, URZ, 0xc0, !UPT ;  /* 0x0000004005057892 */ /* 0x000fe2000f8ec0ff */
[----:B0-----:R-:W-:-:S09]  /*0b10*/  R2UR UR8, R6 ;  /* 0x00000000060872ca */ /* 0x001fd200000e0000 */
[----:B------:R-:W-:-:S04]  /*0b20*/  @!P1 IMAD.IADD R3, R3, 0x1, -R8 ;  /* 0x0000000103039824 */ /* 0x000fc800078e0a08 */
[----:B------:R-:W-:-:S04]  /*0b30*/  IMAD.MOV.U32 R4, RZ, RZ, R3 ;  /* 0x000000ffff047224 */ /* 0x000fc800078e0003 */
[----:B------:R-:W-:Y:S01]  /*0b40*/  @!P3 IMAD.MOV R4, RZ, RZ, -R4 ;  /* 0x000000ffff04b224 */ /* 0x000fe200078e0a04 */
[----:B------:R-:W-:Y:S01]  /*0b50*/  @!P6 LOP3.LUT R4, RZ, R86, RZ, 0x33, !PT ;  /* 0x00000056ff04e212 */ /* 0x000fe200078e33ff */
[----:B----4-:R-:W-:Y:S06]  /*0b60*/  BRA.U UP0, `(.L_x_5) ;  /* 0x0000000100187547 */ /* 0x010fec000b800000 */
[----:B------:R-:W-:Y:S01]  /*0b70*/  ELECT P1, URZ, PT ;  /* 0x0000000000ff782f */ /* 0x000fe20003820000 */
[----:B------:R-:W-:Y:S01]  /*0b80*/  IMAD.MOV.U32 R3, RZ, RZ, 0x1 ;  /* 0x00000001ff037424 */ /* 0x000fe200078e00ff */
[----:B------:R-:W-:Y:S01]  /*0b90*/  UMOV UR10, 0x40 ;  /* 0x00000040000a7882 */ /* 0x000fe20000000000 */
[----:B------:R-:W-:Y:S01]  /*0ba0*/  UVIRTCOUNT.DEALLOC.SMPOOL 0x80 ;  /* 0x000000800000784c */ /* 0x000fe20000000000 */
[----:B------:R-:W-:-:S09]  /*0bb0*/  ULEA UR10, UR7, UR10, 0x18 ;  /* 0x0000000a070a7291 */ /* 0x000fd2000f8ec0ff */
[----:B------:R0:W-:Y:S03]  /*0bc0*/  @P1 STS.U8 [UR10], R3 ;  /* 0x00000003ff001988 */ /* 0x0001e6000800000a */
.L_x_5:
[----:B------:R-:W-:Y:S01]  /*0bd0*/  UIADD3 UR10, UPT, UPT, UR5, UR4, UR8 ;  /* 0x00000004050a7290 */ /* 0x000fe2000fffe008 */
[----:B0-----:R-:W-:Y:S01]  /*0be0*/  IMAD R3, R4, UR21, RZ ;  /* 0x0000001504037c24 */ /* 0x001fe2000f8e02ff */
[----:B------:R-:W-:Y:S01]  /*0bf0*/  VOTEU.ALL UP2, P5 ;  /* 0x0000000000ff7886 */ /* 0x000fe20002840000 */
[----:B------:R-:W-:Y:S01]  /*0c00*/  VOTEU.ALL UP3, P5 ;  /* 0x0000000000ff7886 */ /* 0x000fe20002860000 */
[----:B------:R-:W-:Y:S01]  /*0c10*/  PLOP3.LUT P1, PT, PT, PT, UP1, 0x80, 0x8 ;  /* 0x000000000008781c */ /* 0x000fe20003f2f018 */
[----:B------:R-:W-:Y:S01]  /*0c20*/  IMAD R5, R73, R70, RZ ;  /* 0x0000004649057224 */ /* 0x000fe200078e02ff */
[----:B------:R-:W-:Y:S01]  /*0c30*/  IADD3 R68, P3, PT, R3, UR12, RZ ;  /* 0x0000000c03447c10 */ /* 0x000fe2000ff7e0ff */
[----:B------:R-:W-:-:S04]  /*0c40*/  @!UP2 UIADD3 UR4, UPT, UPT, -UR11, 0x100000, URZ ;  /* 0x001000000b04a890 */ /* 0x000fc8000fffe1ff */
[----:B------:R-:W-:Y:S02]  /*0c50*/  @!UP2 USHF.L.U32 UR5, UR4, 0xb, URZ ;  /* 0x0000000b0405a899 */ /* 0x000fe400080006ff */
[----:B------:R-:W-:Y:S01]  /*0c60*/  @!UP2 USHF.L.U32 UR4, UR4, 0x1, URZ ;  /* 0x000000010404a899 */ /* 0x000fe200080006ff */
[----:B------:R-:W-:Y:S01]  /*0c70*/  STTM.16dp32bit_t0_t15.x32 tmem[UR10], RZ ;  /* 0x000000ff000079ed */ /* 0x000fe20008a8000a */
[----:B------:R-:W-:Y:S01]  /*0c80*/  STTM.16dp32bit_t16_t31.x32 tmem[UR10+0x20], RZ ;  /* 0x000020ff000079ed */ /* 0x000fe20008aa000a */
[----:B------:R-:W0:Y:S02]  /*0c90*/  FENCE.VIEW.ASYNC.T ;  /* 0x00000000000073c6 */ /* 0x000e240000000200 */
[----:B0-----:R-:W-:Y:S01]  /*0ca0*/  BAR.SYNC.DEFER_BLOCKING 0x0 ;  /* 0x0000000000007b1d */ /* 0x001fe20000010000 */
[----:B------:R-:W-:Y:S01]  /*0cb0*/  ISETP.LT.AND P1, PT, R73, UR20, P1 ;  /* 0x0000001449007c0c */ /* 0x000fe20008f21270 */
[----:B------:R-:W-:Y:S01]  /*0cc0*/  IMAD R43, R70, 0x4, R5 ;  /* 0x00000004462b7824 */ /* 0x000fe200078e0205 */
[----:B------:R-:W-:-:S02]  /*0cd0*/  LEA.HI.X.SX32 R80, R3, UR13, 0x1, P3 ;  /* 0x0000000d03507c11 */ /* 0x000fc400098f0eff */
[----:B------:R-:W-:Y:S01]  /*0ce0*/  IADD3 R4, P3, PT, R5, R68, RZ ;  /* 0x0000004405047210 */ /* 0x000fe20007f7e0ff */
[----:B------:R-:W-:-:S03]  /*0cf0*/  IMAD R7, R70, 0x4, R43 ;  /* 0x0000000446077824 */ /* 0x000fc600078e022b */
[----:B------:R-:W-:Y:S01]  /*0d00*/  LEA.HI.X.SX32 R5, R5, R80, 0x1, P3 ;  /* 0x0000005005057211 */ /* 0x000fe200018f0eff */
[----:B------:R-:W0:Y:S02]  /*0d10*/  FENCE.VIEW.ASYNC.S ;  /* 0x00000000000073c6 */ /* 0x000e240000000000 */
[----:B0-----:R0:W1:Y:S02]  /*0d20*/  @!UP3 SYNCS.EXCH.64 URZ, [UR6], UR4 ;  /* 0x0000000406ffb5b2 */ /* 0x0010640008000100 */
[----:B-1----:R-:W-:Y:S01]  /*0d30*/  BAR.SYNC.DEFER_BLOCKING 0x0 ;  /* 0x0000000000007b1d */ /* 0x002fe20000010000 */
[----:B------:R-:W-:Y:S01]  /*0d40*/  IADD3 R6, P6, PT, R7, R68, RZ ;  /* 0x0000004407067210 */ /* 0x000fe20007fde0ff */
[C---:B------:R-:W-:Y:S01]  /*0d50*/  IMAD R11, R70.reuse, 0x8, R7 ;  /* 0x00000008460b7824 */ /* 0x040fe200078e0207 */
[----:B------:R-:W-:Y:S02]  /*0d60*/  LOP3.LUT R9, R73, 0x28, RZ, 0xfc, !PT ;  /* 0x0000002849097812 */ /* 0x000fe400078efcff */
[----:B------:R-:W-:Y:S01]  /*0d70*/  LEA.HI.X.SX32 R7, R7, R80, 0x1, P6 ;  /* 0x0000005007077211 */ /* 0x000fe200030f0eff */
[----:B------:R-:W-:Y:S01]  /*0d80*/  IMAD R47, R70, 0x4, R11 ;  /* 0x00000004462f7824 */ /* 0x000fe200078e020b */
[----:B------:R-:W-:-:S02]  /*0d90*/  IADD3 R8, P6, PT, R11, R68, RZ ;  /* 0x000000440b087210 */ /* 0x000fc40007fde0ff */
[----:B------:R-:W-:Y:S02]  /*0da0*/  PRMT R219, RZ, 0x7610, R219 ;  /* 0x00007610ffdb7816 */ /* 0x000fe400000000db */
[----:B------:R-:W-:Y:S01]  /*0db0*/  LOP3.LUT R13, R73, 0x38, RZ, 0xfc, !PT ;  /* 0x00000038490d7812 */ /* 0x000fe200078efcff */
[----:B0-----:R-:W0:Y:S01]  /*0dc0*/  LDCU UR4, c[0x0][0x3b0] ;  /* 0x00007600ff0477ac */ /* 0x001e220008000800 */
[----:B------:R-:W2:Y:S01]  /*0dd0*/  @P1 LDG.E.U8 R223, desc[UR18][R4.64] ;  /* 0x0000001204df1981 */ /* 0x000ea2000c1e1100 */
[----:B------:R-:W-:Y:S02]  /*0de0*/  PLOP3.LUT P1, PT, PT, PT, UP1, 0x80, 0x8 ;  /* 0x000000000008781c */ /* 0x000fe40003f2f018 */
[----:B------:R-:W-:Y:S02]  /*0df0*/  PRMT R217, RZ, 0x7610, R217 ;  /* 0x00007610ffd97816 */ /* 0x000fe400000000d9 */
[----:B------:R-:W-:Y:S02]  /*0e00*/  ISETP.LT.AND P1, PT, R9, UR20, P1 ;  /* 0x0000001409007c0c */ /* 0x000fe40008f21270 */
[----:B------:R-:W-:Y:S01]  /*0e10*/  LEA.HI.X.SX32 R9, R11, R80, 0x1, P6 ;  /* 0x000000500b097211 */ /* 0x000fe200030f0eff */
[----:B------:R-:W-:Y:S01]  /*0e20*/  IMAD R11, R70, 0x4, R47 ;  /* 0x00000004460b7824 */ /* 0x000fe200078e022f */
[----:B------:R-:W-:-:S02]  /*0e30*/  LOP3.LUT R16, R73, 0x50, RZ, 0xfc, !PT ;  /* 0x0000005049107812 */ /* 0x000fc400078efcff */
[----:B------:R-:W-:Y:S01]  /*0e40*/  IABS R23, R87 ;  /* 0x0000005700177213 */ /* 0x000fe20000000000 */
[C---:B------:R-:W-:Y:S01]  /*0e50*/  IMAD R15, R70.reuse, 0x8, R11 ;  /* 0x00000008460f7824 */ /* 0x040fe200078e020b */
[----:B------:R-:W-:Y:S01]  /*0e60*/  IADD3 R10, P6, PT, R11, R68, RZ ;  /* 0x000000440b0a7210 */ /* 0x000fe20007fde0ff */
[----:B------:R-:W3:Y:S01]  /*0e70*/  @P2 LDG.E.U8 R219, desc[UR18][R8.64] ;  /* 0x0000001208db2981 */ /* 0x000ee2000c1e1100 */
[----:B------:R-:W-:Y:S01]  /*0e80*/  LOP3.LUT R3, R73, 0x20, RZ, 0xfc, !PT ;  /* 0x0000002049037812 */ /* 0x000fe200078efcff */
[C---:B------:R-:W-:Y:S01]  /*0e90*/  IMAD R49, R70.reuse, 0x4, R15 ;  /* 0x0000000446317824 */ /* 0x040fe200078e020f */
[----:B------:R-:W-:Y:S02]  /*0ea0*/  PLOP3.LUT P2, PT, PT, PT, UP1, 0x80, 0x8 ;  /* 0x000000000008781c */ /* 0x000fe40003f4f018 */
[----:B------:R-:W-:Y:S01]  /*0eb0*/  LEA.HI.X.SX32 R11, R11, R80, 0x1, P6 ;  /* 0x000000500b0b7211 */ /* 0x000fe200030f0eff */
[----:B------:R-:W-:Y:S01]  /*0ec0*/  IMAD R17, R70, 0x4, R49 ;  /* 0x0000000446117824 */ /* 0x000fe200078e0231 */
[----:B------:R-:W-:-:S02]  /*0ed0*/  IADD3 R12, P6, PT, R15, R68, RZ ;  /* 0x000000440f0c7210 */ /* 0x000fc40007fde0ff */
[----:B------:R-:W-:Y:S01]  /*0ee0*/  ISETP.LT.AND P2, PT, R13, UR20, P2 ;  /* 0x000000140d007c0c */ /* 0x000fe20009741270 */
[----:B------:R-:W4:Y:S01]  /*0ef0*/  @P0 LDG.E.U8 R217, desc[UR18][R10.64] ;  /* 0x000000120ad90981 */ /* 0x000f22000c1e1100 */
[----:B------:R-:W-:Y:S02]  /*0f00*/  LEA.HI.X.SX32 R13, R15, R80, 0x1, P6 ;  /* 0x000000500f0d7211 */ /* 0x000fe400030f0eff */
[C---:B------:R-:W-:Y:S02]  /*0f10*/  IADD3 R14, P6, PT, R17.reuse, R68, RZ ;  /* 0x00000044110e7210 */ /* 0x040fe40007fde0ff */
[----:B------:R-:W-:Y:S02]  /*0f20*/  PLOP3.LUT P3, PT, PT, PT, UP1, 0x80, 0x8 ;  /* 0x000000000008781c */ /* 0x000fe40003f6f018 */
[----:B------:R-:W-:Y:S01]  /*0f30*/  LEA.HI.X.SX32 R15, R17, R80, 0x1, P6 ;  /* 0x00000050110f7211 */ /* 0x000fe200030f0eff */
[C---:B------:R-:W-:Y:S01]  /*0f40*/  IMAD R17, R70.reuse, 0x8, R17 ;  /* 0x0000000846117824 */ /* 0x040fe200078e0211 */
[----:B------:R-:W-:Y:S01]  /*0f50*/  PLOP3.LUT P0, PT, PT, PT, UP1, 0x80, 0x8 ;  /* 0x000000000008781c */ /* 0x000fe20003f0f018 */
[----:B------:R-:W1:Y:S01]  /*0f60*/  I2F.RP R25, R23 ;  /* 0x0000001700197306 */ /* 0x000e620000209400 */
[----:B------:R-:W-:Y:S01]  /*0f70*/  PRMT R221, RZ, 0x7610, R221 ;  /* 0x00007610ffdd7816 */ /* 0x000fe200000000dd */
[----:B------:R-:W-:Y:S01]  /*0f80*/  IMAD R53, R70, 0x4, R17 ;  /* 0x0000000446357824 */ /* 0x000fe200078e0211 */
[----:B------:R-:W-:-:S02]  /*0f90*/  ISETP.LT.AND P0, PT, R16, UR20, P0 ;  /* 0x0000001410007c0c */ /* 0x000fc40008701270 */
[----:B------:R-:W-:Y:S01]  /*0fa0*/  IADD3 R16, P6, PT, R17, R68, RZ ;  /* 0x0000004411107210 */ /* 0x000fe20007fde0ff */
[C---:B------:R-:W-:Y:S01]  /*0fb0*/  IMAD R19, R70.reuse, 0x4, R53 ;  /* 0x0000000446137824 */ /* 0x040fe200078e0235 */
[----:B------:R-:W-:Y:S01]  /*0fc0*/  ISETP.LT.AND P3, PT, R3, UR20, P3 ;  /* 0x0000001403007c0c */ /* 0x000fe20009f61270 */
[----:B------:R-:W5:Y:S01]  /*0fd0*/  @P4 LDG.E.U8 R221, desc[UR18][R6.64] ;  /* 0x0000001206dd4981 */ /* 0x000f62000c1e1100 */
[----:B------:R-:W-:Y:S01]  /*0fe0*/  LEA.HI.X.SX32 R17, R17, R80, 0x1, P6 ;  /* 0x0000005011117211 */ /* 0x000fe200030f0eff */
[----:B------:R-:W-:Y:S01]  /*0ff0*/  IMAD R27, R70, 0x8, R19 ;  /* 0x00000008461b7824 */ /* 0x000fe200078e0213 */
[----:B------:R-:W-:Y:S02]  /*1000*/  IADD3 R18, P6, PT, R19, R68, RZ ;  /* 0x0000004413127210 */ /* 0x000fe40007fde0ff */
[----:B------:R-:W-:Y:S02]  /*1010*/  LOP3.LUT R3, R73, 0x30, RZ, 0xfc, !PT ;  /* 0x0000003049037812 */ /* 0x000fe400078efcff */
[----:B------:R-:W-:-:S02]  /*1020*/  PLOP3.LUT P4, PT, PT, PT, UP1, 0x80, 0x8 ;  /* 0x000000000008781c */ /* 0x000fc40003f8f018 */
[----:B------:R-:W-:Y:S02]  /*1030*/  PRMT R215, RZ, 0x7610, R215 ;  /* 0x00007610ffd77816 */ /* 0x000fe400000000d7 */
[----:B------:R-:W-:Y:S02]  /*1040*/  LEA.HI.X.SX32 R19, R19, R80, 0x1, P6 ;  /* 0x0000005013137211 */ /* 0x000fe400030f0eff */
[----:B------:R-:W-:Y:S02]  /*1050*/  IADD3 R20, P6, PT, R27, R68, RZ ;  /* 0x000000441b147210 */ /* 0x000fe40007fde0ff */
[----:B------:R-:W-:Y:S01]  /*1060*/  ISETP.LT.AND P4, PT, R3, UR20, P4 ;  /* 0x0000001403007c0c */ /* 0x000fe2000a781270 */
[----:B------:R-:W2:Y:S01]  /*1070*/  @P3 LDG.E.U8 R215, desc[UR18][R12.64] ;  /* 0x000000120cd73981 */ /* 0x000ea2000c1e1100 */
[----:B------:R-:W-:Y:S01]  /*1080*/  PRMT R213, RZ, 0x7610, R213 ;  /* 0x00007610ffd57816 */ /* 0x000fe200000000d5 */
[----:B------:R-:W-:Y:S01]  /*1090*/  IMAD R55, R70, 0x4, R27 ;  /* 0x0000000446377824 */ /* 0x000fe200078e021b */
[----:B------:R-:W-:-:S02]  /*10a0*/  LEA.HI.X.SX32 R21, R27, R80, 0x1, P6 ;  /* 0x000000501b157211 */ /* 0x000fc400030f0eff */
[----:B------:R-:W-:Y:S01]  /*10b0*/  LOP3.LUT R3, R73, 0x40, RZ, 0xfc, !PT ;  /* 0x0000004049037812 */ /* 0x000fe200078efcff */
[----:B-1----:R-:W1:Y:S01]  /*10c0*/  MUFU.RCP R27, R25 ;  /* 0x00000019001b7308 */ /* 0x002e620000001000 */
[----:B------:R-:W-:Y:S01]  /*10d0*/  PLOP3.LUT P3, PT, PT, PT, UP1, 0x80, 0x8 ;  /* 0x000000000008781c */ /* 0x000fe20003f6f018 */
[----:B------:R-:W2:Y:S01]  /*10e0*/  @P1 LDG.E.U8 R213, desc[UR18][R14.64] ;  /* 0x000000120ed51981 */ /* 0x000ea2000c1e1100 */
[----:B------:R-:W-:Y:S02]  /*10f0*/  PRMT R211, RZ, 0x7610, R211 ;  /* 0x00007610ffd37816 */ /* 0x000fe400000000d3 */
[----:B------:R-:W-:Y:S02]  /*1100*/  ISETP.LT.AND P3, PT, R3, UR20, P3 ;  /* 0x0000001403007c0c */ /* 0x000fe40009f61270 */
[----:B------:R-:W-:Y:S02]  /*1110*/  LOP3.LUT R3, R73, 0x58, RZ, 0xfc, !PT ;  /* 0x0000005849037812 */ /* 0x000fe400078efcff */
[----:B------:R-:W-:Y:S01]  /*1120*/  PLOP3.LUT P1, PT, PT, PT, UP1, 0x80, 0x8 ;  /* 0x000000000008781c */ /* 0x000fe20003f2f018 */
[----:B------:R-:W-:Y:S01]  /*1130*/  IMAD R29, R70, 0x4, R55 ;  /* 0x00000004461d7824 */ /* 0x000fe200078e0237 */
[----:B------:R-:W-:Y:S01]  /*1140*/  PRMT R205, RZ, 0x7610, R205 ;  /* 0x00007610ffcd7816 */ /* 0x000fe200000000cd */
[----:B------:R-:W2:Y:S01]  /*1150*/  @P4 LDG.E.U8 R211, desc[UR18][R16.64] ;  /* 0x0000001210d34981 */ /* 0x000ea2000c1e1100 */
[----:B------:R-:W-:-:S02]  /*1160*/  ISETP.LT.AND P1, PT, R3, UR20, P1 ;  /* 0x0000001403007c0c */ /* 0x000fc40008f21270 */
[----:B------:R-:W-:Y:S02]  /*1170*/  LOP3.LUT R3, R73, 0x60, RZ, 0xfc, !PT ;  /* 0x0000006049037812 */ /* 0x000fe400078efcff */
[----:B------:R-:W-:Y:S01]  /*1180*/  PLOP3.LUT P4, PT, PT, PT, UP1, 0x80, 0x8 ;  /* 0x000000000008781c */ /* 0x000fe20003f8f018 */
[C---:B------:R-:W-:Y:S01]  /*1190*/  IMAD R31, R70.reuse, 0x8, R29 ;  /* 0x00000008461f7824 */ /* 0x040fe200078e021d */
[----:B------:R-:W2:Y:S01]  /*11a0*/  @P2 LDG.E.U8 R205, desc[UR18][R18.64] ;  /* 0x0000001212cd2981 */ /* 0x000ea2000c1e1100 */
[----:B------:R-:W-:Y:S02]  /*11b0*/  PLOP3.LUT P2, PT, PT, PT, UP1, 0x80, 0x8 ;  /* 0x000000000008781c */ /* 0x000fe40003f4f018 */
[----:B------:R-:W-:Y:S01]  /*11c0*/  ISETP.LT.AND P4, PT, R3, UR20, P4 ;  /* 0x0000001403007c0c */ /* 0x000fe2000a781270 */
[C---:B------:R-:W-:Y:S01]  /*11d0*/  IMAD R59, R70.reuse, 0x4, R31 ;  /* 0x00000004463b7824 */ /* 0x040fe200078e021f */
[----:B------:R-:W-:Y:S02]  /*11e0*/  LOP3.LUT R3, R73, 0x68, RZ, 0xfc, !PT ;  /* 0x0000006849037812 */ /* 0x000fe400078efcff */
[----:B------:R-:W-:Y:S01]  /*11f0*/  IADD3 R24, P6, PT, R29, R68, RZ ;  /* 0x000000441d187210 */ /* 0x000fe20007fde0ff */
[----:B-1----:R-:W-:Y:S01]  /*1200*/  VIADD R32, R27, 0xffffffe ;  /* 0x0ffffffe1b207836 */ /* 0x002fe20000000000 */
[----:B------:R-:W-:Y:S01]  /*1210*/  ISETP.LT.AND P2, PT, R3, UR20, P2 ;  /* 0x0000001403007c0c */ /* 0x000fe20009741270 */
[C---:B------:R-:W-:Y:S01]  /*1220*/  IMAD R3, R70.reuse, 0x4, R59 ;  /* 0x0000000446037824 */ /* 0x040fe200078e023b */
[----:B------:R-:W-:Y:S01]  /*1230*/  LEA.HI.X.SX32 R25, R29, R80, 0x1, P6 ;  /* 0x000000501d197211 */ /* 0x000fe200030f0eff */
[----:B------:R-:W1:Y:S01]  /*1240*/  F2I.FTZ.U32.TRUNC.NTZ R33, R32 ;  /* 0x0000002000217305 */ /* 0x000e62000021f000 */
[----:B------:R-:W-:Y:S01]  /*1250*/  IADD3 R26, P6, PT, R31, R68, RZ ;  /* 0x000000441f1a7210 */ /* 0x000fe20007fde0ff */
[----:B------:R-:W-:Y:S01]  /*1260*/  IMAD R37, R70, 0x8, R3 ;  /* 0x0000000846257824 */ /* 0x000fe200078e0203 */
[----:B------:R-:W-:-:S02]  /*1270*/  PRMT R203, RZ, 0x7610, R203 ;  /* 0x00007610ffcb7816 */ /* 0x000fc400000000cb */
[----:B------:R-:W-:Y:S02]  /*1280*/  LEA.HI.X.SX32 R27, R31, R80, 0x1, P6 ;  /* 0x000000501f1b7211 */ /* 0x000fe400030f0eff */
[C---:B------:R-:W-:Y:S02]  /*1290*/  IADD3 R28, P6, PT, R3.reuse, R68, RZ ;  /* 0x00000044031c7210 */ /* 0x040fe40007fde0ff */
[----:B------:R-:W-:Y:S01]  /*12a0*/  PRMT R230, RZ, 0x7610, R230 ;  /* 0x00007610ffe67816 */ /* 0x000fe200000000e6 */
[----:B------:R-:W2:Y:S01]  /*12b0*/  @P3 LDG.E.U8 R203, desc[UR18][R20.64] ;  /* 0x0000001214cb3981 */ /* 0x000ea2000c1e1100 */
[----:B------:R-:W-:Y:S02]  /*12c0*/  LEA.HI.X.SX32 R29, R3, R80, 0x1, P6 ;  /* 0x00000050031d7211 */ /* 0x000fe400030f0eff */
[----:B------:R-:W-:Y:S02]  /*12d0*/  IADD3 R30, P6, PT, R37, R68, RZ ;  /* 0x00000044251e7210 */ /* 0x000fe40007fde0ff */
[----:B------:R-:W-:Y:S01]  /*12e0*/  LOP3.LUT R22, R73, 0x48, RZ, 0xfc, !PT ;  /* 0x0000004849167812 */ /* 0x000fe200078efcff */
[----:B------:R-:W2:Y:S01]  /*12f0*/  @P1 LDG.E.U8 R230, desc[UR18][R28.64] ;  /* 0x000000121ce61981 */ /* 0x000ea2000c1e1100 */
[----:B------:R-:W-:-:S02]  /*1300*/  PLOP3.LUT P3, PT, PT, PT, UP1, 0x80, 0x8 ;  /* 0x000000000008781c */ /* 0x000fc40003f6f018 */
[----:B------:R-:W-:Y:S01]  /*1310*/  LEA.HI.X.SX32 R31, R37, R80, 0x1, P6 ;  /* 0x00000050251f7211 */ /* 0x000fe200030f0eff */
[----:B-1----:R-:W-:Y:S01]  /*1320*/  IMAD.MOV R38, RZ, RZ, -R33 ;  /* 0x000000ffff267224 */ /* 0x002fe200078e0a21 */
[C---:B------:R-:W-:Y:S02]  /*1330*/  LOP3.LUT R3, R73.reuse, 0x4, RZ, 0xfc, !PT ;  /* 0x0000000449037812 */ /* 0x040fe400078efcff */
[----:B------:R-:W-:Y:S02]  /*1340*/  LOP3.LUT R32, R73, 0x14, RZ, 0xfc, !PT ;  /* 0x0000001449207812 */ /* 0x000fe400078efcff */
[----:B------:R-:W-:Y:S02]  /*1350*/  PLOP3.LUT P1, PT, PT, PT, UP1, 0x80, 0x8 ;  /* 0x000000000008781c */ /* 0x000fe40003f2f018 */
[----:B------:R-:W-:Y:S02]  /*1360*/  PLOP3.LUT P6, PT, PT, PT, UP1, 0x80, 0x8 ;  /* 0x000000000008781c */ /* 0x000fe40003fcf018 */
[----:B------:R-:W-:-:S02]  /*1370*/  ISETP.LT.AND P3, PT, R22, UR20, P3 ;  /* 0x0000001416007c0c */ /* 0x000fc40009f61270 */
[----:B------:R-:W-:Y:S01]  /*1380*/  ISETP.LT.AND P1, PT, R3, UR20, P1 ;  /* 0x0000001403007c0c */ /* 0x000fe20008f21270 */
[----:B------:R-:W-:Y:S01]  /*1390*/  IMAD R3, R38, R23, RZ ;  /* 0x0000001726037224 */ /* 0x000fe200078e02ff */
[----:B------:R-:W-:Y:S01]  /*13a0*/  ISETP.LT.AND P6, PT, R32, UR20, P6 ;  /* 0x0000001420007c0c */ /* 0x000fe2000b7c1270 */
[----:B------:R-:W-:Y:S02]  /*13b0*/  IMAD.MOV.U32 R32, RZ, RZ, RZ ;  /* 0x000000ffff207224 */ /* 0x000fe400078e00ff */
[----:B------:R-:W-:Y:S01]  /*13c0*/  IMAD R63, R70, 0x4, R37 ;  /* 0x00000004463f7824 */ /* 0x000fe200078e0225 */
[----:B------:R-:W-:Y:S01]  /*13d0*/  PRMT R131, RZ, 0x7610, R131 ;  /* 0x00007610ff837816 */ /* 0x000fe20000000083 */
[----:B------:R-:W-:Y:S01]  /*13e0*/  IMAD.HI.U32 R72, R33, R3, R32 ;  /* 0x0000000321487227 */ /* 0x000fe200078e0020 */
[----:B------:R-:W-:-:S03]  /*13f0*/  PRMT R200, RZ, 0x7610, R200 ;  /* 0x00007610ffc87816 */ /* 0x000fc600000000c8 */
[C---:B------:R-:W-:Y:S01]  /*1400*/  IMAD R33, R70.reuse, 0x4, R63 ;  /* 0x0000000446217824 */ /* 0x040fe200078e023f */
[----:B------:R-:W-:Y:S01]  /*1410*/  PRMT R232, RZ, 0x7610, R232 ;  /* 0x00007610ffe87816 */ /* 0x000fe200000000e8 */
[----:B------:R-:W2:Y:S01]  /*1420*/  @P3 LDG.E.U8 R131, desc[UR18][R24.64] ;  /* 0x0000001218833981 */ /* 0x000ea2000c1e1100 */
[----:B------:R-:W-:Y:S01]  /*1430*/  LOP3.LUT R34, R73, 0x70, RZ, 0xfc, !PT ;  /* 0x0000007049227812 */ /* 0x000fe200078efcff */
[----:B------:R-:W-:Y:S01]  /*1440*/  IMAD R37, R70, 0x8, R33 ;  /* 0x0000000846257824 */ /* 0x000fe200078e0221 */
[----:B------:R-:W-:Y:S01]  /*1450*/  PLOP3.LUT P3, PT, PT, PT, UP1, 0x80, 0x8 ;  /* 0x000000000008781c */ /* 0x000fe20003f6f018 */
[----:B------:R-:W2:Y:S01]  /*1460*/  @P4 LDG.E.U8 R200, desc[UR18][R30.64] ;  /* 0x000000121ec84981 */ /* 0x000ea2000c1e1100 */
[----:B------:R-:W-:Y:S02]  /*1470*/  IADD3 R32, P4, PT, R33, R68, RZ ;  /* 0x0000004421207210 */ /* 0x000fe40007f9e0ff */
[----:B------:R-:W-:Y:S01]  /*1480*/  SHF.R.U32.HI R74, RZ, 0x7, R0 ;  /* 0x00000007ff4a7819 */ /* 0x000fe20000011600 */
[----:B------:R-:W2:Y:S01]  /*1490*/  @P0 LDG.E.U8 R232, desc[UR18][R26.64] ;  /* 0x000000121ae80981 */ /* 0x000ea2000c1e1100 */
[----:B------:R-:W-:Y:S01]  /*14a0*/  LOP3.LUT R35, R73, 0x78, RZ, 0xfc, !PT ;  /* 0x0000007849237812 */ /* 0x000fe200078efcff */
[----:B------:R-:W-:Y:S01]  /*14b0*/  IMAD.SHL.U32 R3, R36, 0x80, RZ ;  /* 0x0000008024037824 */ /* 0x000fe200078e00ff */
[----:B------:R-:W-:-:S02]  /*14c0*/  PLOP3.LUT P0, PT, PT, PT, UP1, 0x80, 0x8 ;  /* 0x000000000008781c */ /* 0x000fc40003f0f018 */
[----:B------:R-:W-:Y:S02]  /*14d0*/  ISETP.LT.AND P3, PT, R34, UR20, P3 ;  /* 0x0000001422007c0c */ /* 0x000fe40009f61270 */
[----:B------:R-:W-:Y:S01]  /*14e0*/  LEA.HI.X.SX32 R33, R33, R80, 0x1, P4 ;  /* 0x0000005021217211 */ /* 0x000fe200020f0eff */
[----:B------:R-:W-:Y:S01]  /*14f0*/  IMAD R67, R70, 0x4, R37 ;  /* 0x0000000446437824 */ /* 0x000fe200078e0225 */
[----:B------:R-:W-:Y:S02]  /*1500*/  IADD3 R34, P4, PT, R37, R68, RZ ;  /* 0x0000004425227210 */ /* 0x000fe40007f9e0ff */
[----:B------:R-:W-:Y:S02]  /*1510*/  SGXT.U32 R74, R74, 0x1 ;  /* 0x000000014a4a781a */ /* 0x000fe40000000000 */
[----:B------:R-:W-:Y:S02]  /*1520*/  ISETP.LT.AND P0, PT, R35, UR20, P0 ;  /* 0x0000001423007c0c */ /* 0x000fe40008701270 */
[----:B------:R-:W-:Y:S01]  /*1530*/  LEA.HI.X.SX32 R35, R37, R80, 0x1, P4 ;  /* 0x0000005025237211 */ /* 0x000fe200020f0eff */
[----:B------:R-:W-:Y:S01]  /*1540*/  IMAD R37, R70, 0x4, R67 ;  /* 0x0000000446257824 */ /* 0x000fe200078e0243 */
[----:B------:R-:W-:-:S02]  /*1550*/  LOP3.LUT R74, R3, R74, RZ, 0xfc, !PT ;  /* 0x0000004a034a7212 */ /* 0x000fc400078efcff */
[----:B------:R-:W-:Y:S02]  /*1560*/  PRMT R204, RZ, 0x7610, R204 ;  /* 0x00007610ffcc7816 */ /* 0x000fe400000000cc */
[----:B------:R-:W-:Y:S02]  /*1570*/  IABS R76, R74 ;  /* 0x0000004a004c7213 */ /* 0x000fe40000000000 */
[----:B------:R-:W-:Y:S02]  /*1580*/  PRMT R202, RZ, 0x7610, R202 ;  /* 0x00007610ffca7816 */ /* 0x000fe400000000ca */
[----:B------:R-:W-:Y:S01]  /*1590*/  IADD3 R36, P4, PT, R37, R68, RZ ;  /* 0x0000004425247210 */ /* 0x000fe20007f9e0ff */
[----:B------:R-:W2:Y:S01]  /*15a0*/  @P3 LDG.E.U8 R204, desc[UR18][R34.64] ;  /* 0x0000001222cc3981 */ /* 0x000ea2000c1e1100 */
[----:B------:R-:W-:Y:S01]  /*15b0*/  LOP3.LUT R38, R73, 0x24, RZ, 0xfc, !PT ;  /* 0x0000002449267812 */ /* 0x000fe200078efcff */
[----:B------:R-:W-:Y:S01]  /*15c0*/  IMAD.HI.U32 R40, R72, R76, RZ ;  /* 0x0000004c48287227 */ /* 0x000fe200078e00ff */
[----:B------:R-:W-:Y:S01]  /*15d0*/  PLOP3.LUT P3, PT, PT, PT, UP1, 0x80, 0x8 ;  /* 0x000000000008781c */ /* 0x000fe20003f6f018 */
[----:B------:R-:W2:Y:S01]  /*15e0*/  @P2 LDG.E.U8 R202, desc[UR18][R32.64] ;  /* 0x0000001220ca2981 */ /* 0x000ea2000c1e1100 */
[----:B------:R-:W-:-:S02]  /*15f0*/  PRMT R206, RZ, 0x7610, R206 ;  /* 0x00007610ffce7816 */ /* 0x000fc400000000ce */
[----:B------:R-:W-:Y:S01]  /*1600*/  LEA.HI.X.SX32 R37, R37, R80, 0x1, P4 ;  /* 0x0000005025257211 */ /* 0x000fe200020f0eff */
[----:B------:R-:W-:Y:S01]  /*1610*/  IMAD.MOV R40, RZ, RZ, -R40 ;  /* 0x000000ffff287224 */ /* 0x000fe200078e0a28 */
[----:B------:R-:W-:Y:S02]  /*1620*/  LOP3.LUT R39, R73, 0x34, RZ, 0xfc, !PT ;  /* 0x0000003449277812 */ /* 0x000fe400078efcff */
[----:B------:R-:W-:Y:S01]  /*1630*/  PLOP3.LUT P2, PT, PT, PT, UP1, 0x80, 0x8 ;  /* 0x000000000008781c */ /* 0x000fe20003f4f018 */
[----:B------:R-:W2:Y:S01]  /*1640*/  @P0 LDG.E.U8 R206, desc[UR18][R36.64] ;  /* 0x0000001224ce0981 */ /* 0x000ea2000c1e1100 */
[----:B------:R-:W-:Y:S02]  /*1650*/  ISETP.LT.AND P3, PT, R38, UR20, P3 ;  /* 0x0000001426007c0c */ /* 0x000fe40009f61270 */
[----:B------:R-:W-:Y:S02]  /*1660*/  IADD3 R38, P4, PT, R43, R68, RZ ;  /* 0x000000442b267210 */ /* 0x000fe40007f9e0ff */
[----:B------:R-:W-:-:S02]  /*1670*/  LEA.HI R41, R0, 0xc, RZ, 0x1a ;  /* 0x0000000c00297811 */ /* 0x000fc400078fd0ff */
[----:B------:R-:W-:Y:S01]  /*1680*/  PLOP3.LUT P0, PT, PT, PT, UP1, 0x80, 0x8 ;  /* 0x000000000008781c */ /* 0x000fe20003f0f018 */
[----:B------:R-:W-:Y:S01]  /*1690*/  IMAD R76, R23, R40, R76 ;  /* 0x00000028174c7224 */ /* 0x000fe200078e024c */
[----:B------:R-:W-:Y:S01]  /*16a0*/  ISETP.LT.AND P2, PT, R39, UR20, P2 ;  /* 0x0000001427007c0c */ /* 0x000fe20009741270 */
[----:B------:R-:W-:Y:S01]  /*16b0*/  IMAD R45, R41, R70, RZ ;  /* 0x00000046292d7224 */ /* 0x000fe200078e02ff */
[----:B------:R-:W-:Y:S02]  /*16c0*/  LEA.HI.X.SX32 R39, R43, R80, 0x1, P4 ;  /* 0x000000502b277211 */ /* 0x000fe400020f0eff */
[----:B------:R-:W-:Y:S02]  /*16d0*/  PRMT R208, RZ, 0x7610, R208 ;  /* 0x00007610ffd07816 */ /* 0x000fe400000000d0 */
[----:B------:R-:W-:Y:S02]  /*16e0*/  IADD3 R40, P4, PT, R47, R68, RZ ;  /* 0x000000442f287210 */ /* 0x000fe40007f9e0ff */
[----:B------:R-:W-:-:S02]  /*16f0*/  ISETP.LT.AND P0, PT, R41, UR20, P0 ;  /* 0x0000001429007c0c */ /* 0x000fc40008701270 */
[----:B------:R-:W-:Y:S01]  /*1700*/  LEA.HI.X.SX32 R41, R47, R80, 0x1, P4 ;  /* 0x000000502f297211 */ /* 0x000fe200020f0eff */
[----:B------:R-:W2:Y:S01]  /*1710*/  @P1 LDG.E.U8 R208, desc[UR18][R38.64] ;  /* 0x0000001226d01981 */ /* 0x000ea2000c1e1100 */
[-C--:B------:R-:W-:Y:S02]  /*1720*/  IADD3 R44, P4, PT, R45, R68.reuse, RZ ;  /* 0x000000442d2c7210 */ /* 0x080fe40007f9e0ff */
[----:B------:R-:W-:Y:S02]  /*1730*/  IADD3 R42, P1, PT, R49, R68, RZ ;  /* 0x00000044312a7210 */ /* 0x000fe40007f3e0ff */
[----:B------:R-:W-:Y:S02]  /*1740*/  PRMT R214, RZ, 0x7610, R214 ;  /* 0x00007610ffd67816 */ /* 0x000fe400000000d6 */
[----:B------:R-:W-:Y:S02]  /*1750*/  PRMT R212, RZ, 0x7610, R212 ;  /* 0x00007610ffd47816 */ /* 0x000fe400000000d4 */
[----:B------:R-:W-:-:S02]  /*1760*/  LEA.HI.X.SX32 R45, R45, R80, 0x1, P4 ;  /* 0x000000502d2d7211 */ /* 0x000fc400020f0eff */
[----:B------:R-:W-:Y:S02]  /*1770*/  LEA.HI.X.SX32 R43, R49, R80, 0x1, P1 ;  /* 0x00000050312b7211 */ /* 0x000fe400008f0eff */
[----:B------:R-:W-:Y:S01]  /*1780*/  LEA.HI R47, R0, 0x1c, RZ, 0x1a ;  /* 0x0000001c002f7811 */ /* 0x000fe200078fd0ff */
[----:B------:R-:W2:Y:S01]  /*1790*/  @P0 LDG.E.U8 R214, desc[UR18][R44.64] ;  /* 0x000000122cd60981 */ /* 0x000ea2000c1e1100 */
[C---:B------:R-:W-:Y:S02]  /*17a0*/  LOP3.LUT R46, R74.reuse, 0x2, RZ, 0xfc, !PT ;  /* 0x000000024a2e7812 */ /* 0x040fe400078efcff */
[C---:B------:R-:W-:Y:S01]  /*17b0*/  LOP3.LUT R48, R74.reuse, 0x4, RZ, 0xfc, !PT ;  /* 0x000000044a307812 */ /* 0x040fe200078efcff */
[----:B------:R-:W2:Y:S01]  /*17c0*/  @P3 LDG.E.U8 R212, desc[UR18][R42.64] ;  /* 0x000000122ad43981 */ /* 0x000ea2000c1e1100 */
[----:B------:R-:W-:Y:S02]  /*17d0*/  LOP3.LUT R85, R74, 0x6, RZ, 0xfc, !PT ;  /* 0x000000064a557812 */ /* 0x000fe400078efcff */
[----:B------:R-:W-:Y:S01]  /*17e0*/  PRMT R210, RZ, 0x7610, R210 ;  /* 0x00007610ffd27816 */ /* 0x000fe200000000d2 */
[----:B------:R-:W-:Y:S01]  /*17f0*/  IMAD R51, R47, R70, RZ ;  /* 0x000000462f337224 */ /* 0x000fe200078e02ff */
[----:B------:R-:W-:-:S02]  /*1800*/  PLOP3.LUT P0, PT, PT, PT, UP1, 0x80, 0x8 ;  /* 0x000000000008781c */ /* 0x000fc40003f0f018 */
[----:B------:R-:W-:Y:S02]  /*1810*/  IABS R78, R46 ;  /* 0x0000002e004e7213 */ /* 0x000fe40000000000 */
[----:B------:R-:W-:Y:S01]  /*1820*/  LEA.HI R49, R0, 0x2c, RZ, 0x1a ;  /* 0x0000002c00317811 */ /* 0x000fe200078fd0ff */
[----:B------:R-:W2:Y:S01]  /*1830*/  @P6 LDG.E.U8 R210, desc[UR18][R40.64] ;  /* 0x0000001228d26981 */ /* 0x000ea2000c1e1100 */
[----:B------:R-:W-:Y:S02]  /*1840*/  PLOP3.LUT P3, PT, PT, PT, UP1, 0x80, 0x8 ;  /* 0x000000000008781c */ /* 0x000fe40003f6f018 */
[----:B------:R-:W-:Y:S02]  /*1850*/  IABS R135, R48 ;  /* 0x0000003000877213 */ /* 0x000fe40000000000 */
[----:B------:R-:W-:Y:S02]  /*1860*/  IABS R120, R85 ;  /* 0x0000005500787213 */ /* 0x000fe40000000000 */
[----:B------:R-:W-:Y:S01]  /*1870*/  ISETP.LT.AND P0, PT, R47, UR20, P0 ;  /* 0x000000142f007c0c */ /* 0x000fe20008701270 */
[----:B------:R-:W-:Y:S01]  /*1880*/  IMAD.HI.U32 R47, R72, R78, RZ ;  /* 0x0000004e482f7227 */ /* 0x000fe200078e00ff */
[----:B------:R-:W-:-:S02]  /*1890*/  ISETP.GE.AND P1, PT, R46, RZ, PT ;  /* 0x000000ff2e00720c */ /* 0x000fc40003f26270 */
[----:B------:R-:W-:Y:S01]  /*18a0*/  ISETP.GE.AND P4, PT, R48, RZ, PT ;  /* 0x000000ff3000720c */ /* 0x000fe20003f86270 */
[C---:B------:R-:W-:Y:S01]  /*18b0*/  IMAD.HI.U32 R48, R72.reuse, R135, RZ ;  /* 0x0000008748307227 */ /* 0x040fe200078e00ff */
[----:B------:R-:W-:Y:S02]  /*18c0*/  ISETP.LT.AND P3, PT, R49, UR20, P3 ;  /* 0x0000001431007c0c */ /* 0x000fe40009f61270 */
[----:B------:R-:W-:Y:S01]  /*18d0*/  IADD3 R46, P6, PT, R51, R68, RZ ;  /* 0x00000044332e7210 */ /* 0x000fe20007fde0ff */
[----:B------:R-:W-:Y:S02]  /*18e0*/  IMAD R49, R49, R70, RZ ;  /* 0x0000004631317224 */ /* 0x000fe400078e02ff */
[----:B------:R-:W-:-:S04]  /*18f0*/  IMAD.HI.U32 R50, R72, R120, RZ ;  /* 0x0000007848327227 */ /* 0x000fc800078e00ff */
[----:B------:R-:W-:Y:S01]  /*1900*/  IMAD.MOV R52, RZ, RZ, -R47 ;  /* 0x000000ffff347224 */ /* 0x000fe200078e0a2f */
[----:B------:R-:W-:Y:S01]  /*1910*/  LEA.HI.X.SX32 R47, R51, R80, 0x1, P6 ;  /* 0x00000050332f7211 */ /* 0x000fe200030f0eff */
[----:B------:R-:W-:Y:S01]  /*1920*/  IMAD.MOV R54, RZ, RZ, -R48 ;  /* 0x000000ffff367224 */ /* 0x000fe200078e0a30 */
[C---:B------:R-:W-:Y:S01]  /*1930*/  IADD3 R48, P6, PT, R49.reuse, R68, RZ ;  /* 0x0000004431307210 */ /* 0x040fe20007fde0ff */
[----:B------:R-:W-:Y:S01]  /*1940*/  IMAD.MOV R50, RZ, RZ, -R50 ;  /* 0x000000ffff327224 */ /* 0x000fe200078e0a32 */
[----:B------:R-:W-:Y:S02]  /*1950*/  LEA.HI R81, R0, 0x3c, RZ, 0x1a ;  /* 0x0000003c00517811 */ /* 0x000fe400078fd0ff */
[----:B------:R-:W-:Y:S01]  /*1960*/  LEA.HI.X.SX32 R49, R49, R80, 0x1, P6 ;  /* 0x0000005031317211 */ /* 0x000fe200030f0eff */
[----:B------:R-:W-:Y:S01]  /*1970*/  IMAD R120, R23, R50, R120 ;  /* 0x0000003217787224 */ /* 0x000fe200078e0278 */
[----:B------:R-:W-:Y:S02]  /*1980*/  IADD3 R50, P6, PT, R53, R68, RZ ;  /* 0x0000004435327210 */ /* 0x000fe40007fde0ff */
[----:B------:R-:W-:-:S02]  /*1990*/  PRMT R216, RZ, 0x7610, R216 ;  /* 0x00007610ffd87816 */ /* 0x000fc400000000d8 */
[----:B------:R-:W-:Y:S01]  /*19a0*/  LEA.HI.X.SX32 R51, R53, R80, 0x1, P6 ;  /* 0x0000005035337211 */ /* 0x000fe200030f0eff */
[----:B------:R-:W-:Y:S02]  /*19b0*/  IMAD R53, R81, R70, RZ ;  /* 0x0000004651357224 */ /* 0x000fe400078e02ff */
[----:B------:R-:W-:Y:S01]  /*19c0*/  IMAD R78, R23, R52, R78 ;  /* 0x00000034174e7224 */ /* 0x000fe200078e024e */
[----:B------:R-:W2:Y:S02]  /*19d0*/  @P0 LDG.E.U8 R216, desc[UR18][R46.64] ;  /* 0x000000122ed80981 */ /* 0x000ea4000c1e1100 */
[C---:B------:R-:W-:Y:S02]  /*19e0*/  IADD3 R52, P0, PT, R53.reuse, R68, RZ ;  /* 0x0000004435347210 */ /* 0x040fe40007f1e0ff */
[----:B------:R-:W-:Y:S02]  /*19f0*/  PRMT R220, RZ, 0x7610, R220 ;  /* 0x00007610ffdc7816 */ /* 0x000fe400000000dc */
[----:B------:R-:W-:-:S02]  /*1a00*/  LEA.HI.X.SX32 R53, R53, R80, 0x1, P0 ;  /* 0x0000005035357211 */ /* 0x000fc400000f0eff */
[----:B------:R-:W-:Y:S02]  /*1a10*/  IADD3 R58, P0, PT, R59, R68, RZ ;  /* 0x000000443b3a7210 */ /* 0x000fe40007f1e0ff */
[----:B------:R-:W-:Y:S01]  /*1a20*/  PRMT R218, RZ, 0x7610, R218 ;  /* 0x00007610ffda7816 */ /* 0x000fe200000000da */
[----:B------:R-:W-:Y:S01]  /*1a30*/  IMAD R135, R23, R54, R135 ;  /* 0x0000003617877224 */ /* 0x000fe200078e0287 */
[C---:B------:R-:W-:Y:S01]  /*1a40*/  LEA.HI R83, R0.reuse, 0x4c, RZ, 0x1a ;  /* 0x0000004c00537811 */ /* 0x040fe200078fd0ff */
[----:B------:R-:W2:Y:S01]  /*1a50*/  @P2 LDG.E.U8 R220, desc[UR18][R50.64] ;  /* 0x0000001232dc2981 */ /* 0x000ea2000c1e1100 */
[----:B------:R-:W-:Y:S02]  /*1a60*/  IADD3 R54, P2, PT, R55, R68, RZ ;  /* 0x0000004437367210 */ /* 0x000fe40007f5e0ff */
[----:B------:R-:W-:Y:S01]  /*1a70*/  LEA.HI.X.SX32 R59, R59, R80, 0x1, P0 ;  /* 0x000000503b3b7211 */ /* 0x000fe200000f0eff */
[----:B------:R-:W2:Y:S01]  /*1a80*/  @P3 LDG.E.U8 R218, desc[UR18][R48.64] ;  /* 0x0000001230da3981 */ /* 0x000ea2000c1e1100 */
[----:B------:R-:W-:Y:S01]  /*1a90*/  IADD3 R62, P0, PT, R63, R68, RZ ;  /* 0x000000443f3e7210 */ /* 0x000fe20007f1e0ff */
[----:B------:R-:W-:Y:S01]  /*1aa0*/  IMAD R57, R83, R70, RZ ;  /* 0x0000004653397224 */ /* 0x000fe200078e02ff */
[----:B------:R-:W-:-:S02]  /*1ab0*/  LEA.HI R79, R0, 0x5c, RZ, 0x1a ;  /* 0x0000005c004f7811 */ /* 0x000fc400078fd0ff */
[----:B------:R-:W-:Y:S02]  /*1ac0*/  ISETP.GT.U32.AND P3, PT, R23, R76, PT ;  /* 0x0000004c1700720c */ /* 0x000fe40003f64070 */
[----:B------:R-:W-:Y:S02]  /*1ad0*/  LEA.HI.X.SX32 R55, R55, R80, 0x1, P2 ;  /* 0x0000005037377211 */ /* 0x000fe400010f0eff */
[----:B------:R-:W-:Y:S02]  /*1ae0*/  ISETP.GT.U32.AND P2, PT, R23, R78, PT ;  /* 0x0000004e1700720c */ /* 0x000fe40003f44070 */
[----:B------:R-:W-:Y:S02]  /*1af0*/  LEA.HI.X.SX32 R63, R63, R80, 0x1, P0 ;  /* 0x000000503f3f7211 */ /* 0x000fe400000f0eff */
[----:B------:R-:W-:Y:S01]  /*1b00*/  ISETP.GT.U32.AND P0, PT, R23, R135, PT ;  /* 0x000000871700720c */ /* 0x000fe20003f04070 */
[----:B------:R-:W-:Y:S01]  /*1b10*/  IMAD R61, R79, R70, RZ ;  /* 0x000000464f3d7224 */ /* 0x000fe200078e02ff */
[----:B------:R-:W-:-:S02]  /*1b20*/  LEA.HI R75, R0, 0x6c, RZ, 0x1a ;  /* 0x0000006c004b7811 */ /* 0x000fc400078fd0ff */
[----:B------:R-:W-:Y:S02]  /*1b30*/  IADD3 R56, P6, PT, R57, R68, RZ ;  /* 0x0000004439387210 */ /* 0x000fe40007fde0ff */
[----:B------:R-:W-:Y:S01]  /*1b40*/  LEA.HI R77, R0, 0x7c, RZ, 0x1a ;  /* 0x0000007c004d7811 */ /* 0x000fe200078fd0ff */
[----:B------:R-:W-:Y:S01]  /*1b50*/  IMAD R65, R75, R70, RZ ;  /* 0x000000464b417224 */ /* 0x000fe200078e02ff */
[----:B------:R-:W-:Y:S02]  /*1b60*/  LEA.HI.X.SX32 R57, R57, R80, 0x1, P6 ;  /* 0x0000005039397211 */ /* 0x000fe400030f0eff */
[----:B------:R-:W-:Y:S01]  /*1b70*/  IADD3 R60, P6, PT, R61, R68, RZ ;  /* 0x000000443d3c7210 */ /* 0x000fe20007fde0ff */
[----:B------:R-:W-:Y:S01]  /*1b80*/  IMAD R69, R77, R70, RZ ;  /* 0x000000464d457224 */ /* 0x000fe200078e02ff */
[----:B------:R-:W-:Y:S01]  /*1b90*/  LOP3.LUT R86, R74, 0x8, RZ, 0xfc, !PT ;  /* 0x000000084a567812 */ /* 0x000fe200078efcff */
[--C-:B------:R-:W-:Y:S01]  /*1ba0*/  @!P3 IMAD.IADD R76, R76, 0x1, -R23.reuse ;  /* 0x000000014c4cb824 */ /* 0x100fe200078e0a17 */
[----:B------:R-:W-:Y:S01]  /*1bb0*/  LEA.HI.X.SX32 R61, R61, R80, 0x1, P6 ;  /* 0x000000503d3d7211 */ /* 0x000fe200030f0eff */
[--C-:B------:R-:W-:Y:S01]  /*1bc0*/  @!P2 IMAD.IADD R78, R78, 0x1, -R23.reuse ;  /* 0x000000014e4ea824 */ /* 0x100fe200078e0a17 */
[-C--:B------:R-:W-:Y:S01]  /*1bd0*/  IADD3 R64, P6, PT, R65, R68.reuse, RZ ;  /* 0x0000004441407210 */ /* 0x080fe20007fde0ff */
[----:B------:R-:W-:Y:S01]  /*1be0*/  @!P0 IMAD.IADD R135, R135, 0x1, -R23 ;  /* 0x0000000187878824 */ /* 0x000fe200078e0a17 */
[----:B------:R-:W-:-:S02]  /*1bf0*/  IADD3 R66, P3, PT, R67, R68, RZ ;  /* 0x0000004443427210 */ /* 0x000fc40007f7e0ff */
[----:B------:R-:W-:Y:S02]  /*1c00*/  LOP3.LUT R88, R74, 0xa, RZ, 0xfc, !PT ;  /* 0x0000000a4a587812 */ /* 0x000fe400078efcff */
[C---:B------:R-:W-:Y:S02]  /*1c10*/  IADD3 R68, P2, PT, R69.reuse, R68, RZ ;  /* 0x0000004445447210 */ /* 0x040fe40007f5e0ff */
[----:B------:R-:W-:Y:S02]  /*1c20*/  IABS R82, R86 ;  /* 0x0000005600527213 */ /* 0x000fe40000000000 */
[----:B------:R-:W-:Y:S02]  /*1c30*/  IABS R121, R88 ;  /* 0x0000005800797213 */ /* 0x000fe40000000000 */
[----:B------:R-:W-:Y:S01]  /*1c40*/  LEA.HI.X.SX32 R69, R69, R80, 0x1, P2 ;  /* 0x0000005045457211 */ /* 0x000fe200010f0eff */
[----:B------:R-:W-:Y:S01]  /*1c50*/  IMAD.HI.U32 R70, R72, R82, RZ ;  /* 0x0000005248467227 */ /* 0x000fe200078e00ff */
[----:B------:R-:W-:-:S02]  /*1c60*/  ISETP.GT.U32.AND P2, PT, R23, R135, PT ;  /* 0x000000871700720c */ /* 0x000fc40003f44070 */
[----:B------:R-:W-:Y:S02]  /*1c70*/  ISETP.GT.U32.AND P0, PT, R23, R120, PT ;  /* 0x000000781700720c */ /* 0x000fe40003f04070 */
[-C--:B------:R-:W-:Y:S02]  /*1c80*/  LEA.HI.X.SX32 R65, R65, R80.reuse, 0x1, P6 ;  /* 0x0000005041417211 */ /* 0x080fe400030f0eff */
[----:B------:R-:W-:Y:S01]  /*1c90*/  LEA.HI.X.SX32 R67, R67, R80, 0x1, P3 ;  /* 0x0000005043437211 */ /* 0x000fe200018f0eff */
[----:B------:R-:W-:-:S04]  /*1ca0*/  IMAD.HI.U32 R80, R72, R121, RZ ;  /* 0x0000007948507227 */ /* 0x000fc800078e00ff */
[----:B------:R-:W-:Y:S02]  /*1cb0*/  IMAD.MOV R70, RZ, RZ, -R70 ;  /* 0x000000ffff467224 */ /* 0x000fe400078e0a46 */
[----:B------:R-:W-:Y:S01]  /*1cc0*/  IMAD.MOV R84, RZ, RZ, -R80 ;  /* 0x000000ffff547224 */ /* 0x000fe200078e0a50 */
[----:B------:R-:W-:Y:S01]  /*1cd0*/  LOP3.LUT R89, R74, 0xc, RZ, 0xfc, !PT ;  /* 0x0000000c4a597812 */ /* 0x000fe200078efcff */
[----:B------:R-:W-:Y:S02]  /*1ce0*/  IMAD R80, R23, R70, R82 ;  /* 0x0000004617507224 */ /* 0x000fe400078e0252 */
[--C-:B------:R-:W-:Y:S01]  /*1cf0*/  @!P2 IMAD.IADD R135, R135, 0x1, -R23.reuse ;  /* 0x000000018787a824 */ /* 0x100fe200078e0a17 */
[----:B------:R-:W-:Y:S01]  /*1d00*/  IABS R122, R89 ;  /* 0x00000059007a7213 */ /* 0x000fe20000000000 */
[----:B------:R-:W-:Y:S01]  /*1d10*/  @!P0 IMAD.IADD R120, R120, 0x1, -R23 ;  /* 0x0000000178788824 */ /* 0x000fe200078e0a17 */
[C---:B------:R-:W-:Y:S02]  /*1d20*/  ISETP.GT.U32.AND P2, PT, R23.reuse, R80, PT ;  /* 0x000000501700720c */ /* 0x040fe40003f44070 */
[C---:B------:R-:W-:Y:S01]  /*1d30*/  ISETP.GT.U32.AND P6, PT, R23.reuse, R76, PT ;  /* 0x0000004c1700720c */ /* 0x040fe20003fc4070 */
[----:B------:R-:W-:Y:S01]  /*1d40*/  IMAD.HI.U32 R82, R72, R122, RZ ;  /* 0x0000007a48527227 */ /* 0x000fe200078e00ff */
[----:B------:R-:W-:-:S02]  /*1d50*/  ISETP.GT.U32.AND P3, PT, R23, R78, PT ;  /* 0x0000004e1700720c */ /* 0x000fc40003f64070 */
[----:B------:R-:W-:Y:S01]  /*1d60*/  ISETP.GT.U32.AND P0, PT, R23, R120, PT ;  /* 0x000000781700720c */ /* 0x000fe20003f04070 */
[----:B------:R-:W-:-:S04]  /*1d70*/  IMAD.MOV R82, RZ, RZ, -R82 ;  /* 0x000000ffff527224 */ /* 0x000fc800078e0a52 */
[C---:B------:R-:W-:Y:S02]  /*1d80*/  IMAD R122, R23.reuse, R82, R122 ;  /* 0x00000052177a7224 */ /* 0x040fe400078e027a */
[--C-:B------:R-:W-:Y:S01]  /*1d90*/  @!P2 IMAD.IADD R80, R80, 0x1, -R23.reuse ;  /* 0x000000015050a824 */ /* 0x100fe200078e0a17 */
[----:B------:R-:W-:Y:S01]  /*1da0*/  LOP3.LUT R82, R74, 0xe, RZ, 0xfc, !PT ;  /* 0x0000000e4a527812 */ /* 0x000fe200078efcff */
[--C-:B------:R-:W-:Y:S02]  /*1db0*/  @!P6 IMAD.IADD R76, R76, 0x1, -R23.reuse ;  /* 0x000000014c4ce824 */ /* 0x100fe400078e0a17 */
[--C-:B------:R-:W-:Y:S01]  /*1dc0*/  @!P3 IMAD.IADD R78, R78, 0x1, -R23.reuse ;  /* 0x000000014e4eb824 */ /* 0x100fe200078e0a17 */
[C---:B------:R-:W-:Y:S01]  /*1dd0*/  ISETP.GT.U32.AND P2, PT, R23.reuse, R80, PT ;  /* 0x000000501700720c */ /* 0x040fe20003f44070 */
[----:B------:R-:W-:Y:S01]  /*1de0*/  @!P0 IMAD.IADD R120, R120, 0x1, -R23 ;  /* 0x0000000178788824 */ /* 0x000fe200078e0a17 */
[----:B------:R-:W-:Y:S01]  /*1df0*/  ISETP.GT.U32.AND P0, PT, R23, R122, PT ;  /* 0x0000007a1700720c */ /* 0x000fe20003f04070 */
[----:B------:R-:W-:Y:S01]  /*1e00*/  IMAD.MOV.U32 R70, RZ, RZ, R76 ;  /* 0x000000ffff467224 */ /* 0x000fe200078e004c */
[----:B------:R-:W-:Y:S01]  /*1e10*/  ISETP.GE.AND P6, PT, R74, RZ, PT ;  /* 0x000000ff4a00720c */ /* 0x000fe20003fc6270 */
[----:B------:R-:W-:Y:S01]  /*1e20*/  IMAD.MOV.U32 R76, RZ, RZ, R78 ;  /* 0x000000ffff4c7224 */ /* 0x000fe200078e004e */
[----:B------:R-:W-:-:S02]  /*1e30*/  IABS R123, R82 ;  /* 0x00000052007b7213 */ /* 0x000fc40000000000 */
[----:B------:R-:W-:Y:S01]  /*1e40*/  ISETP.GE.AND P3, PT, R85, RZ, PT ;  /* 0x000000ff5500720c */ /* 0x000fe20003f66270 */
[----:B------:R-:W-:Y:S01]  /*1e50*/  @!P1 IMAD.MOV R76, RZ, RZ, -R76 ;  /* 0x000000ffff4c9224 */ /* 0x000fe200078e0a4c */
[----:B------:R-:W-:Y:S01]  /*1e60*/  ISETP.GE.AND P1, PT, R86, RZ, PT ;  /* 0x000000ff5600720c */ /* 0x000fe20003f26270 */
[----:B------:R-:W-:Y:S01]  /*1e70*/  IMAD.HI.U32 R78, R72, R123, RZ ;  /* 0x0000007b484e7227 */ /* 0x000fe200078e00ff */
[----:B------:R-:W-:-:S03]  /*1e80*/  LOP3.LUT R85, R74, 0x10, RZ, 0xfc, !PT ;  /* 0x000000104a557812 */ /* 0x000fc600078efcff */
[C---:B------:R-:W-:Y:S01]  /*1e90*/  IMAD R121, R23.reuse, R84, R121 ;  /* 0x0000005417797224 */ /* 0x040fe200078e0279 */
[----:B------:R-:W-:Y:S01]  /*1ea0*/  IABS R84, R85 ;  /* 0x0000005500547213 */ /* 0x000fe20000000000 */
[----:B------:R-:W-:Y:S01]  /*1eb0*/  IMAD.MOV R78, RZ, RZ, -R78 ;  /* 0x000000ffff4e7224 */ /* 0x000fe200078e0a4e */
[----:B------:R-:W-:Y:S01]  /*1ec0*/  LOP3.LUT R86, R74, 0x12, RZ, 0xfc, !PT ;  /* 0x000000124a567812 */ /* 0x000fe200078efcff */
[--C-:B------:R-:W-:Y:S02]  /*1ed0*/  @!P2 IMAD.IADD R80, R80, 0x1, -R23.reuse ;  /* 0x000000015050a824 */ /* 0x100fe400078e0a17 */
[----:B------:R-:W-:Y:S01]  /*1ee0*/  @!P0 IMAD.IADD R122, R122, 0x1, -R23 ;  /* 0x000000017a7a8824 */ /* 0x000fe200078e0a17 */
[----:B------:R-:W-:Y:S01]  /*1ef0*/  ISETP.GE.AND P2, PT, R82, RZ, PT ;  /* 0x000000ff5200720c */ /* 0x000fe20003f46270 */
[----:B------:R-:W-:Y:S01]  /*1f00*/  @!P6 IMAD.MOV R70, RZ, RZ, -R70 ;  /* 0x000000ffff46e224 */ /* 0x000fe200078e0a46 */
[C---:B------:R-:W-:Y:S01]  /*1f10*/  ISETP.GT.U32.AND P6, PT, R23.reuse, R121, PT ;  /* 0x000000791700720c */ /* 0x040fe20003fc4070 */
[C---:B------:R-:W-:Y:S01]  /*1f20*/  IMAD R123, R23.reuse, R78, R123 ;  /* 0x0000004e177b7224 */ /* 0x040fe200078e027b */
[----:B------:R-:W-:Y:S01]  /*1f30*/  IABS R124, R86 ;  /* 0x00000056007c7213 */ /* 0x000fe20000000000 */
[----:B------:R-:W-:Y:S01]  /*1f40*/  IMAD.MOV.U32 R78, RZ, RZ, R80 ;  /* 0x000000ffff4e7224 */ /* 0x000fe200078e0050 */
[----:B------:R-:W-:Y:S01]  /*1f50*/  ISETP.GT.U32.AND P0, PT, R23, R122, PT ;  /* 0x0000007a1700720c */ /* 0x000fe20003f04070 */
[----:B------:R-:W-:-:S04]  /*1f60*/  IMAD.HI.U32 R82, R72, R84, RZ ;  /* 0x0000005448527227 */ /* 0x000fc800078e00ff */
[----:B------:R-:W-:Y:S01]  /*1f70*/  @!P3 IMAD.MOV R120, RZ, RZ, -R120 ;  /* 0x000000ffff78b224 */ /* 0x000fe200078e0a78 */
[----:B------:R-:W-:Y:S01]  /*1f80*/  ISETP.GE.AND P3, PT, R89, RZ, PT ;  /* 0x000000ff5900720c */ /* 0x000fe20003f66270 */
[----:B------:R-:W-:Y:S01]  /*1f90*/  @!P1 IMAD.MOV R78, RZ, RZ, -R78 ;  /* 0x000000ffff4e9224 */ /* 0x000fe200078e0a4e */
[----:B------:R-:W-:Y:S01]  /*1fa0*/  ISETP.GT.U32.AND P1, PT, R23, R123, PT ;  /* 0x0000007b1700720c */ /* 0x000fe20003f24070 */
[----:B------:R-:W-:Y:S02]  /*1fb0*/  IMAD.MOV R80, RZ, RZ, -R82 ;  /* 0x000000ffff507224 */ /* 0x000fe400078e0a52 */
[----:B------:R-:W-:-:S04]  /*1fc0*/  IMAD.HI.U32 R82, R72, R124, RZ ;  /* 0x0000007c48527227 */ /* 0x000fc800078e00ff */
[----:B------:R-:W-:Y:S02]  /*1fd0*/  IMAD.MOV R82, RZ, RZ, -R82 ;  /* 0x000000ffff527224 */ /* 0x000fe400078e0a52 */
[--C-:B------:R-:W-:Y:S02]  /*1fe0*/  @!P6 IMAD.IADD R121, R121, 0x1, -R23.reuse ;  /* 0x000000017979e824 */ /* 0x100fe400078e0a17 */
[----:B------:R-:W-:Y:S02]  /*1ff0*/  @!P0 IMAD.IADD R122, R122, 0x1, -R23 ;  /* 0x000000017a7a8824 */ /* 0x000fe400078e0a17 */
[C---:B------:R-:W-:Y:S01]  /*2000*/  IMAD R124, R23.reuse, R82, R124 ;  /* 0x00000052177c7224 */ /* 0x040fe200078e027c */
[----:B------:R-:W-:Y:S01]  /*2010*/  ISETP.GT.U32.AND P6, PT, R23, R121, PT ;  /* 0x000000791700720c */ /* 0x000fe20003fc4070 */
[----:B------:R-:W-:Y:S01]  /*2020*/  @!P4 IMAD.MOV R135, RZ, RZ, -R135 ;  /* 0x000000ffff87c224 */ /* 0x000fe200078e0a87 */
[----:B------:R-:W-:Y:S01]  /*2030*/  ISETP.GE.AND P4, PT, R88, RZ, PT ;  /* 0x000000ff5800720c */ /* 0x000fe20003f86270 */
[----:B------:R-:W-:Y:S01]  /*2040*/  @!P1 IMAD.IADD R123, R123, 0x1, -R23 ;  /* 0x000000017b7b9824 */ /* 0x000fe200078e0a17 */
[----:B------:R-:W-:Y:S01]  /*2050*/  LOP3.LUT R88, R74, 0x16, RZ, 0xfc, !PT ;  /* 0x000000164a587812 */ /* 0x000fe200078efcff */
[----:B------:R-:W-:Y:S01]  /*2060*/  @!P3 IMAD.MOV R122, RZ, RZ, -R122 ;  /* 0x000000ffff7ab224 */ /* 0x000fe200078e0a7a */
[C---:B------:R-:W-:Y:S01]  /*2070*/  ISETP.GT.U32.AND P3, PT, R23.reuse, R124, PT ;  /* 0x0000007c1700720c */ /* 0x040fe20003f64070 */
[----:B------:R-:W-:Y:S01]  /*2080*/  IMAD R80, R23, R80, R84 ;  /* 0x0000005017507224 */ /* 0x000fe200078e0254 */
[----:B------:R-:W-:-:S02]  /*2090*/  IABS R126, R88 ;  /* 0x00000058007e7213 */ /* 0x000fc40000000000 */
[C---:B------:R-:W-:Y:S02]  /*20a0*/  ISETP.GT.U32.AND P1, PT, R23.reuse, R123, PT ;  /* 0x0000007b1700720c */ /* 0x040fe40003f24070 */
[----:B------:R-:W-:Y:S01]  /*20b0*/  ISETP.GT.U32.AND P0, PT, R23, R80, PT ;  /* 0x000000501700720c */ /* 0x000fe20003f04070 */
[----:B------:R-:W-:Y:S01]  /*20c0*/  IMAD.HI.U32 R84, R72, R126, RZ ;  /* 0x0000007e48547227 */ /* 0x000fe200078e00ff */
[----:B------:R-:W-:-:S03]  /*20d0*/  LOP3.LUT R90, R74, 0x1a, RZ, 0xfc, !PT ;  /* 0x0000001a4a5a7812 */ /* 0x000fc600078efcff */
[--C-:B------:R-:W-:Y:S02]  /*20e0*/  @!P6 IMAD.IADD R121, R121, 0x1, -R23.reuse ;  /* 0x000000017979e824 */ /* 0x100fe400078e0a17 */
[----:B------:R-:W-:Y:S02]  /*20f0*/  IMAD.MOV R84, RZ, RZ, -R84 ;  /* 0x000000ffff547224 */ /* 0x000fe400078e0a54 */
[----:B------:R-:W-:Y:S02]  /*2100*/  @!P3 IMAD.IADD R124, R124, 0x1, -R23 ;  /* 0x000000017c7cb824 */ /* 0x000fe400078e0a17 */
[----:B------:R-:W-:Y:S01]  /*2110*/  @!P4 IMAD.MOV R121, RZ, RZ, -R121 ;  /* 0x000000ffff79c224 */ /* 0x000fe200078e0a79 */
[----:B------:R-:W-:Y:S01]  /*2120*/  ISETP.GE.AND P4, PT, R86, RZ, PT ;  /* 0x000000ff5600720c */ /* 0x000fe20003f86270 */
[----:B------:R-:W-:Y:S01]  /*2130*/  @!P1 IMAD.IADD R123, R123, 0x1, -R23 ;  /* 0x000000017b7b9824 */ /* 0x000fe200078e0a17 */
[----:B------:R-:W-:Y:S01]  /*2140*/  LOP3.LUT R86, R74, 0x14, RZ, 0xfc, !PT ;  /* 0x000000144a567812 */ /* 0x000fe200078efcff */
[----:B------:R-:W-:Y:S01]  /*2150*/  IMAD R126, R23, R84, R126 ;  /* 0x00000054177e7224 */ /* 0x000fe200078e027e */
[----:B------:R-:W-:-:S02]  /*2160*/  IABS R127, R90 ;  /* 0x0000005a007f7213 */ /* 0x000fc40000000000 */
[C---:B------:R-:W-:Y:S01]  /*2170*/  ISETP.GT.U32.AND P3, PT, R23.reuse, R124, PT ;  /* 0x0000007c1700720c */ /* 0x040fe20003f64070 */
[----:B------:R-:W-:Y:S01]  /*2180*/  @!P0 IMAD.IADD R80, R80, 0x1, -R23 ;  /* 0x0000000150508824 */ /* 0x000fe200078e0a17 */
[----:B------:R-:W-:Y:S01]  /*2190*/  IABS R125, R86 ;  /* 0x00000056007d7213 */ /* 0x000fe20000000000 */
[----:B------:R-:W-:Y:S01]  /*21a0*/  @!P2 IMAD.MOV R123, RZ, RZ, -R123 ;  /* 0x000000ffff7ba224 */ /* 0x000fe200078e0a7b */
[C---:B------:R-:W-:Y:S01]  /*21b0*/  ISETP.GT.U32.AND P2, PT, R23.reuse, R126, PT ;  /* 0x0000007e1700720c */ /* 0x040fe20003f44070 */
[----:B------:R-:W-:Y:S01]  /*21c0*/  IMAD.HI.U32 R84, R72, R127, RZ ;  /* 0x0000007f48547227 */ /* 0x000fe200078e00ff */
[----:B------:R-:W-:-:S03]  /*21d0*/  ISETP.GT.U32.AND P0, PT, R23, R80, PT ;  /* 0x000000501700720c */ /* 0x000fc60003f04070 */
[----:B------:R-:W-:Y:S01]  /*21e0*/  IMAD.HI.U32 R82, R72, R125, RZ ;  /* 0x0000007d48527227 */ /* 0x000fe200078e00ff */
[----:B------:R-:W-:-:S03]  /*21f0*/  ISETP.GE.AND P6, PT, R85, RZ, PT ;  /* 0x000000ff5500720c */ /* 0x000fc60003fc6270 */
[----:B------:R-:W-:Y:S02]  /*2200*/  IMAD.MOV R84, RZ, RZ, -R84 ;  /* 0x000000ffff547224 */ /* 0x000fe400078e0a54 */
[----:B------:R-:W-:Y:S02]  /*2210*/  IMAD.MOV R82, RZ, RZ, -R82 ;  /* 0x000000ffff527224 */ /* 0x000fe400078e0a52 */
[C---:B------:R-:W-:Y:S02]  /*2220*/  IMAD R127, R23.reuse, R84, R127 ;  /* 0x00000054177f7224 */ /* 0x040fe400078e027f */
[----:B------:R-:W-:Y:S01]  /*2230*/  @!P3 IMAD.IADD R124, R124, 0x1, -R23 ;  /* 0x000000017c7cb824 */ /* 0x000fe200078e0a17 */
[----:B------:R-:W-:Y:S01]  /*2240*/  ISETP.GE.AND P1, PT, R86, RZ, PT ;  /* 0x000000ff5600720c */ /* 0x000fe20003f26270 */
[----:B------:R-:W-:Y:S02]  /*2250*/  IMAD R125, R23, R82, R125 ;  /* 0x00000052177d7224 */ /* 0x000fe400078e027d */
[----:B------:R-:W-:-:S02]  /*2260*/  @!P2 IMAD.IADD R126, R126, 0x1, -R23 ;  /* 0x000000017e7ea824 */ /* 0x000fc400078e0a17 */
[----:B------:R-:W-:Y:S01]  /*2270*/  @!P4 IMAD.MOV R124, RZ, RZ, -R124 ;  /* 0x000000ffff7cc224 */ /* 0x000fe200078e0a7c */
[C---:B------:R-:W-:Y:S02]  /*2280*/  ISETP.GT.U32.AND P4, PT, R23.reuse, R127, PT ;  /* 0x0000007f1700720c */ /* 0x040fe40003f84070 */
[----:B------:R-:W-:Y:S01]  /*2290*/  LOP3.LUT R86, R74, 0x1c, RZ, 0xfc, !PT ;  /* 0x0000001c4a567812 */ /* 0x000fe200078efcff */
[----:B------:R-:W-:Y:S01]  /*22a0*/  @!P0 IMAD.IADD R80, R80, 0x1, -R23 ;  /* 0x0000000150508824 */ /* 0x000fe200078e0a17 */
[C---:B------:R-:W-:Y:S02]  /*22b0*/  ISETP.GT.U32.AND P0, PT, R23.reuse, R125, PT ;  /* 0x0000007d1700720c */ /* 0x040fe40003f04070 */
[----:B------:R-:W-:Y:S02]  /*22c0*/  ISETP.GT.U32.AND P2, PT, R23, R126, PT ;  /* 0x0000007e1700720c */ /* 0x000fe40003f44070 */
[----:B------:R-:W-:Y:S01]  /*22d0*/  IABS R128, R86 ;  /* 0x0000005600807213 */ /* 0x000fe20000000000 */
[----:B------:R-:W-:Y:S01]  /*22e0*/  @!P6 IMAD.MOV R80, RZ, RZ, -R80 ;  /* 0x000000ffff50e224 */ /* 0x000fe200078e0a50 */
[----:B------:R-:W-:-:S02]  /*22f0*/  ISETP.GE.AND P6, PT, R88, RZ, PT ;  /* 0x000000ff5800720c */ /* 0x000fc40003fc6270 */
[----:B------:R-:W-:Y:S01]  /*2300*/  LOP3.LUT R88, R74, 0x1e, RZ, 0xfc, !PT ;  /* 0x0000001e4a587812 */ /* 0x000fe200078efcff */
[----:B------:R-:W-:-:S03]  /*2310*/  IMAD.HI.U32 R84, R72, R128, RZ ;  /* 0x0000008048547227 */ /* 0x000fc600078e00ff */
[----:B------:R-:W-:Y:S01]  /*2320*/  IABS R129, R88 ;  /* 0x0000005800817213 */ /* 0x000fe20000000000 */
[--C-:B------:R-:W-:Y:S02]  /*2330*/  @!P4 IMAD.IADD R127, R127, 0x1, -R23.reuse ;  /* 0x000000017f7fc824 */ /* 0x100fe400078e0a17 */
[----:B------:R-:W-:Y:S02]  /*2340*/  IMAD.MOV R84, RZ, RZ, -R84 ;  /* 0x000000ffff547224 */ /* 0x000fe400078e0a54 */
[--C-:B------:R-:W-:Y:S01]  /*2350*/  @!P0 IMAD.IADD R125, R125, 0x1, -R23.reuse ;  /* 0x000000017d7d8824 */ /* 0x100fe200078e0a17 */
[C---:B------:R-:W-:Y:S01]  /*2360*/  ISETP.GT.U32.AND P4, PT, R23.reuse, R127, PT ;  /* 0x0000007f1700720c */ /* 0x040fe20003f84070 */
[----:B------:R-:W-:Y:S01]  /*2370*/  @!P2 IMAD.IADD R126, R126, 0x1, -R23 ;  /* 0x000000017e7ea824 */ /* 0x000fe200078e0a17 */
[----:B------:R-:W-:Y:S01]  /*2380*/  LOP3.LUT R89, R74, 0x18, RZ, 0xfc, !PT ;  /* 0x000000184a597812 */ /* 0x000fe200078efcff */
[C---:B------:R-:W-:Y:S02]  /*2390*/  IMAD R128, R23.reuse, R84, R128 ;  /* 0x0000005417807224 */ /* 0x040fe400078e0280 */
[----:B------:R-:W-:Y:S01]  /*23a0*/  IMAD.HI.U32 R84, R72, R129, RZ ;  /* 0x0000008148547227 */ /* 0x000fe200078e00ff */
[----:B------:R-:W-:-:S03]  /*23b0*/  ISETP.GT.U32.AND P0, PT, R23, R125, PT ;  /* 0x0000007d1700720c */ /* 0x000fc60003f04070 */
[----:B------:R-:W-:Y:S01]  /*23c0*/  @!P6 IMAD.MOV R126, RZ, RZ, -R126 ;  /* 0x000000ffff7ee224 */ /* 0x000fe200078e0a7e */
[----:B------:R-:W-:Y:S01]  /*23d0*/  ISETP.GE.AND P6, PT, R86, RZ, PT ;  /* 0x000000ff5600720c */ /* 0x000fe20003fc6270 */
[----:B------:R-:W-:Y:S01]  /*23e0*/  IMAD.MOV R86, RZ, RZ, -R84 ;  /* 0x000000ffff567224 */ /* 0x000fe200078e0a54 */
[----:B------:R-:W-:-:S03]  /*23f0*/  IABS R85, R89 ;  /* 0x0000005900557213 */ /* 0x000fc60000000000 */
[C---:B------:R-:W-:Y:S02]  /*2400*/  IMAD R129, R23.reuse, R86, R129 ;  /* 0x0000005617817224 */ /* 0x040fe400078e0281 */
[----:B------:R-:W-:Y:S01]  /*2410*/  IMAD.HI.U32 R82, R72, R85, RZ ;  /* 0x0000005548527227 */ /* 0x000fe200078e00ff */
[----:B------:R-:W-:-:S03]  /*2420*/  ISETP.GT.U32.AND P2, PT, R23, R128, PT ;  /* 0x000000801700720c */ /* 0x000fc60003f44070 */
[--C-:B------:R-:W-:Y:S01]  /*2430*/  @!P4 IMAD.IADD R127, R127, 0x1, -R23.reuse ;  /* 0x000000017f7fc824 */ /* 0x100fe200078e0a17 */
[----:B------:R-:W-:Y:S01]  /*2440*/  ISETP.GT.U32.AND P4, PT, R23, R129, PT ;  /* 0x000000811700720c */ /* 0x000fe20003f84070 */
[----:B------:R-:W-:Y:S01]  /*2450*/  IMAD.MOV R82, RZ, RZ, -R82 ;  /* 0x000000ffff527224 */ /* 0x000fe200078e0a52 */
[----:B------:R-:W-:Y:S01]  /*2460*/  LOP3.LUT R91, R74, 0x20, RZ, 0xfc, !PT ;  /* 0x000000204a5b7812 */ /* 0x000fe200078efcff */
[----:B------:R-:W-:Y:S02]  /*2470*/  @!P0 IMAD.IADD R125, R125, 0x1, -R23 ;  /* 0x000000017d7d8824 */ /* 0x000fe400078e0a17 */
[----:B------:R-:W-:Y:S01]  /*2480*/  IMAD R82, R23, R82, R85 ;  /* 0x0000005217527224 */ /* 0x000fe200078e0255 */
[----:B------:R-:W-:Y:S01]  /*2490*/  IABS R85, R91 ;  /* 0x0000005b00557213 */ /* 0x000fe20000000000 */
[----:B------:R-:W-:Y:S01]  /*24a0*/  @!P1 IMAD.MOV R125, RZ, RZ, -R125 ;  /* 0x000000ffff7d9224 */ /* 0x000fe200078e0a7d */
[----:B------:R-:W-:Y:S02]  /*24b0*/  ISETP.GE.AND P1, PT, R90, RZ, PT ;  /* 0x000000ff5a00720c */ /* 0x000fe40003f26270 */
[----:B------:R-:W-:Y:S01]  /*24c0*/  LOP3.LUT R86, R74, 0x22, RZ, 0xfc, !PT ;  /* 0x000000224a567812 */ /* 0x000fe200078efcff */
[----:B------:R-:W-:Y:S01]  /*24d0*/  IMAD.HI.U32 R84, R72, R85, RZ ;  /* 0x0000005548547227 */ /* 0x000fe200078e00ff */
[----:B------:R-:W-:-:S02]  /*24e0*/  ISETP.GE.AND P0, PT, R89, RZ, PT ;  /* 0x000000ff5900720c */ /* 0x000fc40003f06270 */
[----:B------:R-:W-:Y:S01]  /*24f0*/  LOP3.LUT R89, R74, 0x24, RZ, 0xfc, !PT ;  /* 0x000000244a597812 */ /* 0x000fe200078efcff */
[--C-:B------:R-:W-:Y:S01]  /*2500*/  @!P2 IMAD.IADD R128, R128, 0x1, -R23.reuse ;  /* 0x000000018080a824 */ /* 0x100fe200078e0a17 */
[----:B------:R-:W-:Y:S01]  /*2510*/  IABS R132, R86 ;  /* 0x0000005600847213 */ /* 0x000fe20000000000 */
[----:B------:R-:W-:Y:S02]  /*2520*/  @!P4 IMAD.IADD R129, R129, 0x1, -R23 ;  /* 0x000000018181c824 */ /* 0x000fe400078e0a17 */
[----:B------:R-:W-:Y:S01]  /*2530*/  IMAD.MOV R84, RZ, RZ, -R84 ;  /* 0x000000ffff547224 */ /* 0x000fe200078e0a54 */
[C---:B------:R-:W-:Y:S02]  /*2540*/  ISETP.GT.U32.AND P3, PT, R23.reuse, R82, PT ;  /* 0x000000521700720c */ /* 0x040fe40003f64070 */
[C---:B------:R-:W-:Y:S01]  /*2550*/  ISETP.GT.U32.AND P2, PT, R23.reuse, R128, PT ;  /* 0x000000801700720c */ /* 0x040fe20003f44070 */
[C---:B------:R-:W-:Y:S01]  /*2560*/  IMAD R84, R23.reuse, R84, R85 ;  /* 0x0000005417547224 */ /* 0x040fe200078e0255 */
[----:B------:R-:W-:Y:S01]  /*2570*/  IABS R134, R89 ;  /* 0x0000005900867213 */ /* 0x000fe20000000000 */
[----:B------:R-:W-:Y:S01]  /*2580*/  IMAD.HI.U32 R85, R72, R132, RZ ;  /* 0x0000008448557227 */ /* 0x000fe200078e00ff */
[----:B------:R-:W-:-:S03]  /*2590*/  ISETP.GT.U32.AND P4, PT, R23, R129, PT ;  /* 0x000000811700720c */ /* 0x000fc60003f84070 */
[----:B------:R-:W-:Y:S01]  /*25a0*/  @!P1 IMAD.MOV R127, RZ, RZ, -R127 ;  /* 0x000000ffff7f9224 */ /* 0x000fe200078e0a7f */
[----:B------:R-:W-:Y:S01]  /*25b0*/  ISETP.GE.AND P1, PT, R86, RZ, PT ;  /* 0x000000ff5600720c */ /* 0x000fe20003f26270 */
[----:B------:R-:W-:-:S04]  /*25c0*/  IMAD.HI.U32 R86, R72, R134, RZ ;  /* 0x0000008648567227 */ /* 0x000fc800078e00ff */
[----:B------:R-:W-:Y:S02]  /*25d0*/  IMAD.MOV R85, RZ, RZ, -R85 ;  /* 0x000000ffff557224 */ /* 0x000fe400078e0a55 */
[----:B------:R-:W-:Y:S02]  /*25e0*/  IMAD.MOV R86, RZ, RZ, -R86 ;  /* 0x000000ffff567224 */ /* 0x000fe400078e0a56 */
[C---:B------:R-:W-:Y:S02]  /*25f0*/  IMAD R132, R23.reuse, R85, R132 ;  /* 0x0000005517847224 */ /* 0x040fe400078e0284 */
[--C-:B------:R-:W-:Y:S02]  /*2600*/  @!P3 IMAD.IADD R82, R82, 0x1, -R23.reuse ;  /* 0x000000015252b824 */ /* 0x100fe400078e0a17 */
[----:B------:R-:W-:Y:S02]  /*2610*/  @!P2 IMAD.IADD R128, R128, 0x1, -R23 ;  /* 0x000000018080a824 */ /* 0x000fe400078e0a17 */
[----:B------:R-:W-:-:S02]  /*2620*/  IMAD R134, R23, R86, R134 ;  /* 0x0000005617867224 */ /* 0x000fc400078e0286 */
[----:B------:R-:W-:Y:S01]  /*2630*/  @!P4 IMAD.IADD R129, R129, 0x1, -R23 ;  /* 0x000000018181c824 */ /* 0x000fe200078e0a17 */
[C---:B------:R-:W-:Y:S01]  /*2640*/  ISETP.GT.U32.AND P4, PT, R23.reuse, R132, PT ;  /* 0x000000841700720c */ /* 0x040fe20003f84070 */
[----:B------:R-:W-:Y:S01]  /*2650*/  @!P6 IMAD.MOV R128, RZ, RZ, -R128 ;  /* 0x000000ffff80e224 */ /* 0x000fe200078e0a80 */
[C---:B------:R-:W-:Y:S02]  /*2660*/  ISETP.GT.U32.AND P3, PT, R23.reuse, R82, PT ;  /* 0x000000521700720c */ /* 0x040fe40003f64070 */
[C---:B------:R-:W-:Y:S02]  /*2670*/  ISETP.GT.U32.AND P2, PT, R23.reuse, R84, PT ;  /* 0x000000541700720c */ /* 0x040fe40003f44070 */
[----:B------:R-:W-:Y:S02]  /*2680*/  ISETP.GT.U32.AND P6, PT, R23, R134, PT ;  /* 0x000000861700720c */ /* 0x000fe40003fc4070 */
[C---:B------:R-:W-:Y:S02]  /*2690*/  LOP3.LUT R90, R74.reuse, 0x26, RZ, 0xfc, !PT ;  /* 0x000000264a5a7812 */ /* 0x040fe400078efcff */
[----:B------:R-:W-:-:S02]  /*26a0*/  LOP3.LUT R92, R74, 0x28, RZ, 0xfc, !PT ;  /* 0x000000284a5c7812 */ /* 0x000fc400078efcff */
[----:B------:R-:W-:Y:S01]  /*26b0*/  IABS R136, R90 ;  /* 0x0000005a00887213 */ /* 0x000fe20000000000 */
[--C-:B------:R-:W-:Y:S02]  /*26c0*/  @!P4 IMAD.IADD R132, R132, 0x1, -R23.reuse ;  /* 0x000000018484c824 */ /* 0x100fe400078e0a17 */
[--C-:B------:R-:W-:Y:S01]  /*26d0*/  @!P3 IMAD.IADD R82, R82, 0x1, -R23.reuse ;  /* 0x000000015252b824 */ /* 0x100fe200078e0a17 */
[----:B------:R-:W-:Y:S01]  /*26e0*/  ISETP.GE.AND P3, PT, R88, RZ, PT ;  /* 0x000000ff5800720c */ /* 0x000fe20003f66270 */
[--C-:B------:R-:W-:Y:S01]  /*26f0*/  @!P2 IMAD.IADD R84, R84, 0x1, -R23.reuse ;  /* 0x000000015454a824 */ /* 0x100fe200078e0a17 */
[----:B------:R-:W-:Y:S01]  /*2700*/  IABS R88, R92 ;  /* 0x0000005c00587213 */ /* 0x000fe20000000000 */
[----:B------:R-:W-:Y:S01]  /*2710*/  @!P6 IMAD.IADD R134, R134, 0x1, -R23 ;  /* 0x000000018686e824 */ /* 0x000fe200078e0a17 */
[C---:B------:R-:W-:Y:S01]  /*2720*/  ISETP.GT.U32.AND P4, PT, R23.reuse, R132, PT ;  /* 0x000000841700720c */ /* 0x040fe20003f84070 */
[----:B------:R-:W-:Y:S01]  /*2730*/  IMAD.HI.U32 R85, R72, R136, RZ ;  /* 0x0000008848557227 */ /* 0x000fe200078e00ff */
[----:B------:R-:W-:-:S02]  /*2740*/  ISETP.GT.U32.AND P2, PT, R23, R84, PT ;  /* 0x000000541700720c */ /* 0x000fc40003f44070 */
[----:B------:R-:W-:Y:S01]  /*2750*/  ISETP.GT.U32.AND P6, PT, R23, R134, PT ;  /* 0x000000861700720c */ /* 0x000fe20003fc4070 */
[----:B------:R-:W-:Y:S01]  /*2760*/  IMAD.HI.U32 R86, R72, R88, RZ ;  /* 0x0000005848567227 */ /* 0x000fe200078e00ff */
[----:B------:R-:W-:-:S03]  /*2770*/  LOP3.LUT R93, R74, 0x2a, RZ, 0xfc, !PT ;  /* 0x0000002a4a5d7812 */ /* 0x000fc600078efcff */
[----:B------:R-:W-:Y:S01]  /*2780*/  IMAD.MOV R85, RZ, RZ, -R85 ;  /* 0x000000ffff557224 */ /* 0x000fe200078e0a55 */
[----:B------:R-:W-:Y:S01]  /*2790*/  IABS R137, R93 ;  /* 0x0000005d00897213 */ /* 0x000fe20000000000 */
[----:B------:R-:W-:Y:S01]  /*27a0*/  IMAD.MOV R86, RZ, RZ, -R86 ;  /* 0x000000ffff567224 */ /* 0x000fe200078e0a56 */
[----:B------:R-:W-:Y:S01]  /*27b0*/  LOP3.LUT R94, R74, 0x2c, RZ, 0xfc, !PT ;  /* 0x0000002c4a5e7812 */ /* 0x000fe200078efcff */
[C---:B------:R-:W-:Y:S02]  /*27c0*/  IMAD R136, R23.reuse, R85, R136 ;  /* 0x0000005517887224 */ /* 0x040fe400078e0288 */
[C---:B------:R-:W-:Y:S01]  /*27d0*/  IMAD R85, R23.reuse, R86, R88 ;  /* 0x0000005617557224 */ /* 0x040fe200078e0258 */
[----:B------:R-:W-:Y:S01]  /*27e0*/  IABS R138, R94 ;  /* 0x0000005e008a7213 */ /* 0x000fe20000000000 */
[----:B------:R-:W-:Y:S01]  /*27f0*/  @!P4 IMAD.IADD R132, R132, 0x1, -R23 ;  /* 0x000000018484c824 */ /* 0x000fe200078e0a17 */
[----:B------:R-:W-:Y:S01]  /*2800*/  ISETP.GT.U32.AND P4, PT, R23, R136, PT ;  /* 0x000000881700720c */ /* 0x000fe20003f84070 */
[----:B------:R-:W-:-:S04]  /*2810*/  IMAD.HI.U32 R86, R72, R137, RZ ;  /* 0x0000008948567227 */ /* 0x000fc800078e00ff */
[--C-:B------:R-:W-:Y:S01]  /*2820*/  @!P2 IMAD.IADD R84, R84, 0x1, -R23.reuse ;  /* 0x000000015454a824 */ /* 0x100fe200078e0a17 */
[----:B------:R-:W-:Y:S01]  /*2830*/  ISETP.GE.AND P2, PT, R90, RZ, PT ;  /* 0x000000ff5a00720c */ /* 0x000fe20003f46270 */
[----:B------:R-:W-:Y:S01]  /*2840*/  @!P6 IMAD.IADD R134, R134, 0x1, -R23 ;  /* 0x000000018686e824 */ /* 0x000fe200078e0a17 */
[----:B------:R-:W-:Y:S01]  /*2850*/  ISETP.GT.U32.AND P6, PT, R23, R85, PT ;  /* 0x000000551700720c */ /* 0x000fe20003fc4070 */
[----:B------:R-:W-:Y:S02]  /*2860*/  IMAD.MOV R90, RZ, RZ, -R86 ;  /* 0x000000ffff5a7224 */ /* 0x000fe400078e0a56 */
[----:B------:R-:W-:-:S04]  /*2870*/  IMAD.HI.U32 R86, R72, R138, RZ ;  /* 0x0000008a48567227 */ /* 0x000fc800078e00ff */
[C---:B------:R-:W-:Y:S02]  /*2880*/  IMAD R137, R23.reuse, R90, R137 ;  /* 0x0000005a17897224 */ /* 0x040fe400078e0289 */
[----:B------:R-:W-:Y:S02]  /*2890*/  IMAD.MOV R90, RZ, RZ, -R86 ;  /* 0x000000ffff5a7224 */ /* 0x000fe400078e0a56 */
[--C-:B------:R-:W-:Y:S01]  /*28a0*/  @!P4 IMAD.IADD R136, R136, 0x1, -R23.reuse ;  /* 0x000000018888c824 */ /* 0x100fe200078e0a17 */
[C---:B------:R-:W-:Y:S01]  /*28b0*/  ISETP.GT.U32.AND P4, PT, R23.reuse, R137, PT ;  /* 0x000000891700720c */ /* 0x040fe20003f84070 */
[----:B------:R-:W-:Y:S02]  /*28c0*/  IMAD R138, R23, R90, R138 ;  /* 0x0000005a178a7224 */ /* 0x000fe400078e028a */
[----:B------:R-:W-:Y:S01]  /*28d0*/  @!P6 IMAD.IADD R85, R85, 0x1, -R23 ;  /* 0x000000015555e824 */ /* 0x000fe200078e0a17 */
[----:B------:R-:W-:Y:S02]  /*28e0*/  LOP3.LUT R95, R74, 0x2e, RZ, 0xfc, !PT ;  /* 0x0000002e4a5f7812 */ /* 0x000fe400078efcff */
[----:B------:R-:W-:-:S02]  /*28f0*/  ISETP.GT.U32.AND P6, PT, R23, R138, PT ;  /* 0x0000008a1700720c */ /* 0x000fc40003fc4070 */
[----:B------:R-:W-:Y:S02]  /*2900*/  IABS R139, R95 ;  /* 0x0000005f008b7213 */ /* 0x000fe40000000000 */
[----:B------:R-:W-:Y:S01]  /*2910*/  LOP3.LUT R97, R74, 0x32, RZ, 0xfc, !PT ;  /* 0x000000324a617812 */ /* 0x000fe200078efcff */
[----:B------:R-:W-:Y:S01]  /*2920*/  @!P3 IMAD.MOV R129, RZ, RZ, -R129 ;  /* 0x000000ffff81b224 */ /* 0x000fe200078e0a81 */
[----:B------:R-:W-:Y:S01]  /*2930*/  ISETP.GE.AND P3, PT, R89, RZ, PT ;  /* 0x000000ff5900720c */ /* 0x000fe20003f66270 */
[----:B------:R-:W-:Y:S01]  /*2940*/  @!P4 IMAD.IADD R137, R137, 0x1, -R23 ;  /* 0x000000018989c824 */ /* 0x000fe200078e0a17 */
[----:B------:R-:W-:Y:S01]  /*2950*/  IABS R140, R97 ;  /* 0x00000061008c7213 */ /* 0x000fe20000000000 */
[----:B------:R-:W-:-:S04]  /*2960*/  IMAD.HI.U32 R88, R72, R139, RZ ;  /* 0x0000008b48587227 */ /* 0x000fc800078e00ff */
[----:B------:R-:W-:Y:S01]  /*2970*/  @!P6 IMAD.IADD R138, R138, 0x1, -R23 ;  /* 0x000000018a8ae824 */ /* 0x000fe200078e0a17 */
[----:B------:R-:W-:Y:S01]  /*2980*/  ISETP.GT.U32.AND P6, PT, R23, R137, PT ;  /* 0x000000891700720c */ /* 0x000fe20003fc4070 */
[----:B------:R-:W-:Y:S02]  /*2990*/  IMAD.MOV R88, RZ, RZ, -R88 ;  /* 0x000000ffff587224 */ /* 0x000fe400078e0a58 */
[----:B------:R-:W-:Y:S01]  /*29a0*/  IMAD.HI.U32 R86, R72, R140, RZ ;  /* 0x0000008c48567227 */ /* 0x000fe200078e00ff */
[----:B------:R-:W-:-:S03]  /*29b0*/  LOP3.LUT R96, R74, 0x30, RZ, 0xfc, !PT ;  /* 0x000000304a607812 */ /* 0x000fc600078efcff */
[----:B------:R-:W-:Y:S02]  /*29c0*/  IMAD R139, R23, R88, R139 ;  /* 0x00000058178b7224 */ /* 0x000fe400078e028b */
[----:B------:R-:W-:Y:S02]  /*29d0*/  IMAD.MOV R88, RZ, RZ, -R86 ;  /* 0x000000ffff587224 */ /* 0x000fe400078e0a56 */
[----:B------:R-:W-:Y:S01]  /*29e0*/  @!P0 IMAD.MOV R82, RZ, RZ, -R82 ;  /* 0x000000ffff528224 */ /* 0x000fe200078e0a52 */
[----:B------:R-:W-:Y:S01]  /*29f0*/  ISETP.GE.AND P0, PT, R91, RZ, PT ;  /* 0x000000ff5b00720c */ /* 0x000fe20003f06270 */
[C---:B------:R-:W-:Y:S01]  /*2a00*/  IMAD R140, R23.reuse, R88, R140 ;  /* 0x00000058178c7224 */ /* 0x040fe200078e028c */
[----:B------:R-:W-:Y:S01]  /*2a10*/  IABS R91, R96 ;  /* 0x00000060005b7213 */ /* 0x000fe20000000000 */
[----:B------:R-:W-:Y:S01]  /*2a20*/  @!P3 IMAD.MOV R134, RZ, RZ, -R134 ;  /* 0x000000ffff86b224 */ /* 0x000fe200078e0a86 */
[----:B------:R-:W-:Y:S01]  /*2a30*/  ISETP.GT.U32.AND P3, PT, R23, R139, PT ;  /* 0x0000008b1700720c */ /* 0x000fe20003f64070 */
[----:B------:R-:W-:Y:S01]  /*2a40*/  @!P6 IMAD.IADD R137, R137, 0x1, -R23 ;  /* 0x000000018989e824 */ /* 0x000fe200078e0a17 */
[C---:B------:R-:W-:Y:S01]  /*2a50*/  ISETP.GT.U32.AND P4, PT, R23.reuse, R136, PT ;  /* 0x000000881700720c */ /* 0x040fe20003f84070 */
[----:B------:R-:W-:Y:S01]  /*2a60*/  IMAD.HI.U32 R89, R72, R91, RZ ;  /* 0x0000005b48597227 */ /* 0x000fe200078e00ff */
[----:B------:R-:W-:-:S03]  /*2a70*/  ISETP.GT.U32.AND P6, PT, R23, R140, PT ;  /* 0x0000008c1700720c */ /* 0x000fc60003fc4070 */
[----:B------:R-:W-:Y:S01]  /*2a80*/  @!P1 IMAD.MOV R132, RZ, RZ, -R132 ;  /* 0x000000ffff849224 */ /* 0x000fe200078e0a84 */
[C---:B------:R-:W-:Y:S01]  /*2a90*/  ISETP.GT.U32.AND P1, PT, R23.reuse, R138, PT ;  /* 0x0000008a1700720c */ /* 0x040fe20003f24070 */
[----:B------:R-:W-:Y:S01]  /*2aa0*/  IMAD.MOV R90, RZ, RZ, -R89 ;  /* 0x000000ffff5a7224 */ /* 0x000fe200078e0a59 */
[C---:B------:R-:W-:Y:S01]  /*2ab0*/  LOP3.LUT R98, R74.reuse, 0x36, RZ, 0xfc, !PT ;  /* 0x000000364a627812 */ /* 0x040fe200078efcff */
[----:B------:R-:W-:Y:S02]  /*2ac0*/  @!P0 IMAD.MOV R84, RZ, RZ, -R84 ;  /* 0x000000ffff548224 */ /* 0x000fe400078e0a54 */
[----:B------:R-:W-:Y:S01]  /*2ad0*/  IMAD R86, R23, R90, R91 ;  /* 0x0000005a17567224 */ /* 0x000fe200078e025b */
[----:B------:R-:W-:Y:S01]  /*2ae0*/  LOP3.LUT R91, R74, 0x34, RZ, 0xfc, !PT ;  /* 0x000000344a5b7812 */ /* 0x000fe200078efcff */
[--C-:B------:R-:W-:Y:S01]  /*2af0*/  @!P3 IMAD.IADD R139, R139, 0x1, -R23.reuse ;  /* 0x000000018b8bb824 */ /* 0x100fe200078e0a17 */
[----:B------:R-:W-:Y:S01]  /*2b00*/  ISETP.GT.U32.AND P0, PT, R23, R85, PT ;  /* 0x000000551700720c */ /* 0x000fe20003f04070 */
[--C-:B------:R-:W-:Y:S01]  /*2b10*/  @!P4 IMAD.IADD R136, R136, 0x1, -R23.reuse ;  /* 0x000000018888c824 */ /* 0x100fe200078e0a17 */
[----:B------:R-:W-:Y:S01]  /*2b20*/  IABS R142, R98 ;  /* 0x00000062008e7213 */ /* 0x000fe20000000000 */
[----:B------:R-:W-:Y:S01]  /*2b30*/  @!P6 IMAD.IADD R140, R140, 0x1, -R23 ;  /* 0x000000018c8ce824 */ /* 0x000fe200078e0a17 */
[----:B------:R-:W-:-:S02]  /*2b40*/  IABS R141, R91 ;  /* 0x0000005b008d7213 */ /* 0x000fc40000000000 */
[C---:B------:R-:W-:Y:S01]  /*2b50*/  ISETP.GT.U32.AND P4, PT, R23.reuse, R86, PT ;  /* 0x000000561700720c */ /* 0x040fe20003f84070 */
[----:B------:R-:W-:Y:S01]  /*2b60*/  IMAD.HI.U32 R89, R72, R142, RZ ;  /* 0x0000008e48597227 */ /* 0x000fe200078e00ff */
[----:B------:R-:W-:-:S03]  /*2b70*/  ISETP.GT.U32.AND P6, PT, R23, R139, PT ;  /* 0x0000008b1700720c */ /* 0x000fc60003fc4070 */
[----:B------:R-:W-:Y:S01]  /*2b80*/  @!P1 IMAD.IADD R138, R138, 0x1, -R23 ;  /* 0x000000018a8a9824 */ /* 0x000fe200078e0a17 */
[----:B------:R-:W-:Y:S01]  /*2b90*/  ISETP.GE.AND P1, PT, R93, RZ, PT ;  /* 0x000000ff5d00720c */ /* 0x000fe20003f26270 */
[----:B------:R-:W-:Y:S01]  /*2ba0*/  IMAD.HI.U32 R88, R72, R141, RZ ;  /* 0x0000008d48587227 */ /* 0x000fe200078e00ff */
[----:B------:R-:W-:-:S03]  /*2bb0*/  ISETP.GE.AND P3, PT, R94, RZ, PT ;  /* 0x000000ff5e00720c */ /* 0x000fc60003f66270 */
[----:B------:R-:W-:Y:S02]  /*2bc0*/  IMAD.MOV R89, RZ, RZ, -R89 ;  /* 0x000000ffff597224 */ /* 0x000fe400078e0a59 */
[----:B------:R-:W-:Y:S02]  /*2bd0*/  IMAD.MOV R88, RZ, RZ, -R88 ;  /* 0x000000ffff587224 */ /* 0x000fe400078e0a58 */
[--C-:B------:R-:W-:Y:S01]  /*2be0*/  @!P0 IMAD.IADD R85, R85, 0x1, -R23.reuse ;  /* 0x0000000155558824 */ /* 0x100fe200078e0a17 */
[----:B------:R-:W-:Y:S01]  /*2bf0*/  ISETP.GE.AND P0, PT, R92, RZ, PT ;  /* 0x000000ff5c00720c */ /* 0x000fe20003f06270 */
[C---:B------:R-:W-:Y:S01]  /*2c00*/  IMAD R142, R23.reuse, R89, R142 ;  /* 0x00000059178e7224 */ /* 0x040fe200078e028e */
[----:B------:R-:W-:Y:S01]  /*2c10*/  LOP3.LUT R92, R74, 0x38, RZ, 0xfc, !PT ;  /* 0x000000384a5c7812 */ /* 0x000fe200078efcff */
[----:B------:R-:W-:Y:S02]  /*2c20*/  @!P4 IMAD.IADD R86, R86, 0x1, -R23 ;  /* 0x000000015656c824 */ /* 0x000fe400078e0a17 */
[----:B------:R-:W-:-:S02]  /*2c30*/  IMAD R141, R23, R88, R141 ;  /* 0x00000058178d7224 */ /* 0x000fc400078e028d */
[----:B------:R-:W-:Y:S01]  /*2c40*/  @!P6 IMAD.IADD R139, R139, 0x1, -R23 ;  /* 0x000000018b8be824 */ /* 0x000fe200078e0a17 */
[C---:B------:R-:W-:Y:S01]  /*2c50*/  ISETP.GT.U32.AND P6, PT, R23.reuse, R142, PT ;  /* 0x0000008e1700720c */ /* 0x040fe20003fc4070 */
[----:B------:R-:W-:Y:S01]  /*2c60*/  @!P2 IMAD.MOV R136, RZ, RZ, -R136 ;  /* 0x000000ffff88a224 */ /* 0x000fe200078e0a88 */
[C---:B------:R-:W-:Y:S01]  /*2c70*/  ISETP.GT.U32.AND P2, PT, R23.reuse, R86, PT ;  /* 0x000000561700720c */ /* 0x040fe20003f44070 */
[----:B------:R-:W-:Y:S01]  /*2c80*/  @!P1 IMAD.MOV R137, RZ, RZ, -R137 ;  /* 0x000000ffff899224 */ /* 0x000fe200078e0a89 */
[----:B------:R-:W-:Y:S02]  /*2c90*/  IABS R90, R92 ;  /* 0x0000005c005a7213 */ /* 0x000fe40000000000 */
[----:B------:R-:W-:Y:S01]  /*2ca0*/  ISETP.GT.U32.AND P1, PT, R23, R141, PT ;  /* 0x0000008d1700720c */ /* 0x000fe20003f24070 */
[----:B------:R-:W-:Y:S01]  /*2cb0*/  @!P3 IMAD.MOV R138, RZ, RZ, -R138 ;  /* 0x000000ffff8ab224 */ /* 0x000fe200078e0a8a */
[----:B------:R-:W-:Y:S01]  /*2cc0*/  ISETP.GE.AND P4, PT, R95, RZ, PT ;  /* 0x000000ff5f00720c */ /* 0x000fe20003f86270 */
[----:B------:R-:W-:Y:S01]  /*2cd0*/  IMAD.HI.U32 R88, R72, R90, RZ ;  /* 0x0000005a48587227 */ /* 0x000fe200078e00ff */
[----:B------:R-:W-:-:S02]  /*2ce0*/  ISETP.GE.AND P3, PT, R96, RZ, PT ;  /* 0x000000ff6000720c */ /* 0x000fc40003f66270 */
[----:B------:R-:W-:Y:S01]  /*2cf0*/  LOP3.LUT R93, R74, 0x3a, RZ, 0xfc, !PT ;  /* 0x0000003a4a5d7812 */ /* 0x000fe200078efcff */
[----:B------:R-:W-:Y:S01]  /*2d00*/  @!P0 IMAD.MOV R85, RZ, RZ, -R85 ;  /* 0x000000ffff558224 */ /* 0x000fe200078e0a55 */
[----:B------:R-:W-:Y:S01]  /*2d10*/  ISETP.GT.U32.AND P0, PT, R23, R140, PT ;  /* 0x0000008c1700720c */ /* 0x000fe20003f04070 */
[----:B------:R-:W-:Y:S01]  /*2d20*/  IMAD.MOV R88, RZ, RZ, -R88 ;  /* 0x000000ffff587224 */ /* 0x000fe200078e0a58 */
[----:B------:R-:W-:Y:S01]  /*2d30*/  IABS R143, R93 ;  /* 0x0000005d008f7213 */ /* 0x000fe20000000000 */
[--C-:B------:R-:W-:Y:S02]  /*2d40*/  @!P6 IMAD.IADD R142, R142, 0x1, -R23.reuse ;  /* 0x000000018e8ee824 */ /* 0x100fe400078e0a17 */
[--C-:B------:R-:W-:Y:S02]  /*2d50*/  @!P2 IMAD.IADD R86, R86, 0x1, -R23.reuse ;  /* 0x000000015656a824 */ /* 0x100fe400078e0a17 */
[----:B------:R-:W-:Y:S02]  /*2d60*/  @!P1 IMAD.IADD R141, R141, 0x1, -R23 ;  /* 0x000000018d8d9824 */ /* 0x000fe400078e0a17 */
[C---:B------:R-:W-:Y:S01]  /*2d70*/  IMAD R88, R23.reuse, R88, R90 ;  /* 0x0000005817587224 */ /* 0x040fe200078e025a */
[----:B------:R-:W-:Y:S01]  /*2d80*/  ISETP.GT.U32.AND P6, PT, R23, R142, PT ;  /* 0x0000008e1700720c */ /* 0x000fe20003fc4070 */
[----:B------:R-:W-:-:S04]  /*2d90*/  IMAD.HI.U32 R89, R72, R143, RZ ;  /* 0x0000008f48597227 */ /* 0x000fc800078e00ff */
[----:B------:R-:W-:Y:S01]  /*2da0*/  @!P4 IMAD.MOV R139, RZ, RZ, -R139 ;  /* 0x000000ffff8bc224 */ /* 0x000fe200078e0a8b */
[C---:B------:R-:W-:Y:S01]  /*2db0*/  ISETP.GT.U32.AND P4, PT, R23.reuse, R141, PT ;  /* 0x0000008d1700720c */ /* 0x040fe20003f84070 */
[----:B------:R-:W-:Y:S01]  /*2dc0*/  @!P3 IMAD.MOV R86, RZ, RZ, -R86 ;  /* 0x000000ffff56b224 */ /* 0x000fe200078e0a56 */
[----:B------:R-:W-:Y:S01]  /*2dd0*/  ISETP.GT.U32.AND P3, PT, R23, R88, PT ;  /* 0x000000581700720c */ /* 0x000fe20003f64070 */
[----:B------:R-:W-:Y:S01]  /*2de0*/  @!P0 IMAD.IADD R140, R140, 0x1, -R23 ;  /* 0x000000018c8c8824 */ /* 0x000fe200078e0a17 */
[----:B------:R-:W-:Y:S01]  /*2df0*/  ISETP.GE.AND P0, PT, R91, RZ, PT ;  /* 0x000000ff5b00720c */ /* 0x000fe20003f06270 */
[----:B------:R-:W-:Y:S01]  /*2e00*/  IMAD.MOV R90, RZ, RZ, -R89 ;  /* 0x000000ffff5a7224 */ /* 0x000fe200078e0a59 */
[----:B------:R-:W-:-:S03]  /*2e10*/  ISETP.GE.AND P2, PT, R97, RZ, PT ;  /* 0x000000ff6100720c */ /* 0x000fc60003f46270 */
[----:B------:R-:W-:Y:S02]  /*2e20*/  IMAD R143, R23, R90, R143 ;  /* 0x0000005a178f7224 */ /* 0x000fe400078e028f */
[--C-:B------:R-:W-:Y:S01]  /*2e30*/  @!P6 IMAD.IADD R142, R142, 0x1, -R23.reuse ;  /* 0x000000018e8ee824 */ /* 0x100fe200078e0a17 */
[----:B------:R-:W-:Y:S01]  /*2e40*/  LOP3.LUT R89, R74, 0x3c, RZ, 0xfc, !PT ;  /* 0x0000003c4a597812 */ /* 0x000fe200078efcff */
[--C-:B------:R-:W-:Y:S01]  /*2e50*/  @!P4 IMAD.IADD R141, R141, 0x1, -R23.reuse ;  /* 0x000000018d8dc824 */ /* 0x100fe200078e0a17 */
[C---:B------:R-:W-:Y:S01]  /*2e60*/  ISETP.GT.U32.AND P6, PT, R23.reuse, R143, PT ;  /* 0x0000008f1700720c */ /* 0x040fe20003fc4070 */
[----:B------:R-:W-:Y:S01]  /*2e70*/  @!P3 IMAD.IADD R88, R88, 0x1, -R23 ;  /* 0x000000015858b824 */ /* 0x000fe200078e0a17 */
[----:B------:R-:W-:Y:S01]  /*2e80*/  ISETP.GE.AND P1, PT, R98, RZ, PT ;  /* 0x000000ff6200720c */ /* 0x000fe20003f26270 */
[----:B------:R-:W-:Y:S01]  /*2e90*/  @!P0 IMAD.MOV R141, RZ, RZ, -R141 ;  /* 0x000000ffff8d8224 */ /* 0x000fe200078e0a8d */
[----:B------:R-:W-:Y:S02]  /*2ea0*/  IABS R144, R89 ;  /* 0x0000005900907213 */ /* 0x000fe40000000000 */
[----:B------:R-:W-:Y:S01]  /*2eb0*/  ISETP.GT.U32.AND P0, PT, R23, R88, PT ;  /* 0x000000581700720c */ /* 0x000fe20003f04070 */
[----:B------:R-:W-:Y:S01]  /*2ec0*/  @!P2 IMAD.MOV R140, RZ, RZ, -R140 ;  /* 0x000000ffff8ca224 */ /* 0x000fe200078e0a8c */
[----:B------:R-:W-:-:S02]  /*2ed0*/  ISETP.GE.AND P2, PT, R92, RZ, PT ;  /* 0x000000ff5c00720c */ /* 0x000fc40003f46270 */
[----:B------:R-:W-:Y:S02]  /*2ee0*/  LOP3.LUT R91, R74, 0x3e, RZ, 0xfc, !PT ;  /* 0x0000003e4a5b7812 */ /* 0x000fe400078efcff */
[----:B------:R-:W-:Y:S01]  /*2ef0*/  ISETP.GE.AND P3, PT, R89, RZ, PT ;  /* 0x000000ff5900720c */ /* 0x000fe20003f66270 */
[----:B------:R-:W-:Y:S01]  /*2f00*/  IMAD.HI.U32 R89, R72, R144, RZ ;  /* 0x0000009048597227 */ /* 0x000fe200078e00ff */
[----:B------:R-:W-:-:S03]  /*2f10*/  IABS R145, R91 ;  /* 0x0000005b00917213 */ /* 0x000fc60000000000 */
[----:B------:R-:W-:Y:S01]  /*2f20*/  @!P6 IMAD.IADD R143, R143, 0x1, -R23 ;  /* 0x000000018f8fe824 */ /* 0x000fe200078e0a17 */
[----:B------:R-:W-:Y:S01]  /*2f30*/  LOP3.LUT R92, R74, 0x40, RZ, 0xfc, !PT ;  /* 0x000000404a5c7812 */ /* 0x000fe200078efcff */
[----:B------:R-:W-:Y:S02]  /*2f40*/  IMAD.MOV R89, RZ, RZ, -R89 ;  /* 0x000000ffff597224 */ /* 0x000fe400078e0a59 */
[----:B------:R-:W-:Y:S01]  /*2f50*/  @!P1 IMAD.MOV R142, RZ, RZ, -R142 ;  /* 0x000000ffff8e9224 */ /* 0x000fe200078e0a8e */
[----:B------:R-:W-:Y:S01]  /*2f60*/  ISETP.GT.U32.AND P6, PT, R23, R143, PT ;  /* 0x0000008f1700720c */ /* 0x000fe20003fc4070 */
[----:B------:R-:W-:Y:S01]  /*2f70*/  IMAD.HI.U32 R90, R72, R145, RZ ;  /* 0x00000091485a7227 */ /* 0x000fe200078e00ff */
[----:B------:R-:W-:Y:S02]  /*2f80*/  ISETP.GE.AND P1, PT, R91, RZ, PT ;  /* 0x000000ff5b00720c */ /* 0x000fe40003f26270 */
[----:B------:R-:W-:Y:S01]  /*2f90*/  IABS R91, R92 ;  /* 0x0000005c005b7213 */ /* 0x000fe20000000000 */
[----:B------:R-:W-:-:S02]  /*2fa0*/  @!P0 IMAD.IADD R88, R88, 0x1, -R23 ;  /* 0x0000000158588824 */ /* 0x000fc400078e0a17 */
[C---:B------:R-:W-:Y:S02]  /*2fb0*/  IMAD R144, R23.reuse, R89, R144 ;  /* 0x0000005917907224 */ /* 0x040fe400078e0290 */
[----:B------:R-:W-:Y:S02]  /*2fc0*/  IMAD.MOV R90, RZ, RZ, -R90 ;  /* 0x000000ffff5a7224 */ /* 0x000fe400078e0a5a */
[----:B------:R-:W-:Y:S01]  /*2fd0*/  @!P2 IMAD.MOV R88, RZ, RZ, -R88 ;  /* 0x000000ffff58a224 */ /* 0x000fe200078e0a58 */
[----:B------:R-:W-:Y:S01]  /*2fe0*/  ISETP.GT.U32.AND P2, PT, R23, R144, PT ;  /* 0x000000901700720c */ /* 0x000fe20003f44070 */
[----:B------:R-:W-:-:S04]  /*2ff0*/  IMAD.HI.U32 R89, R72, R91, RZ ;  /* 0x0000005b48597227 */ /* 0x000fc800078e00ff */
[----:B------:R-:W-:Y:S02]  /*3000*/  IMAD R145, R23, R90, R145 ;  /* 0x0000005a17917224 */ /* 0x000fe400078e0291 */
[----:B------:R-:W-:Y:S02]  /*3010*/  IMAD.MOV R90, RZ, RZ, -R89 ;  /* 0x000000ffff5a7224 */ /* 0x000fe400078e0a59 */
[----:B------:R-:W-:Y:S01]  /*3020*/  @!P6 IMAD.IADD R143, R143, 0x1, -R23 ;  /* 0x000000018f8fe824 */ /* 0x000fe200078e0a17 */
[C---:B------:R-:W-:Y:S01]  /*3030*/  ISETP.GT.U32.AND P6, PT, R23.reuse, R145, PT ;  /* 0x000000911700720c */ /* 0x040fe20003fc4070 */
[----:B------:R-:W-:Y:S01]  /*3040*/  IMAD R89, R23, R90, R91 ;  /* 0x0000005a17597224 */ /* 0x000fe200078e025b */
[----:B------:R-:W-:Y:S01]  /*3050*/  ISETP.GE.AND P4, PT, R93, RZ, PT ;  /* 0x000000ff5d00720c */ /* 0x000fe20003f86270 */
[----:B------:R-:W-:Y:S01]  /*3060*/  @!P2 IMAD.IADD R144, R144, 0x1, -R23 ;  /* 0x000000019090a824 */ /* 0x000fe200078e0a17 */
[----:B------:R-:W-:Y:S02]  /*3070*/  LOP3.LUT R93, R74, 0x42, RZ, 0xfc, !PT ;  /* 0x000000424a5d7812 */ /* 0x000fe400078efcff */
[----:B------:R-:W-:-:S02]  /*3080*/  ISETP.GT.U32.AND P2, PT, R23, R89, PT ;  /* 0x000000591700720c */ /* 0x000fc40003f44070 */
[C---:B------:R-:W-:Y:S02]  /*3090*/  LOP3.LUT R95, R74.reuse, 0x44, RZ, 0xfc, !PT ;  /* 0x000000444a5f7812 */ /* 0x040fe400078efcff */
[----:B------:R-:W-:Y:S02]  /*30a0*/  IABS R146, R93 ;  /* 0x0000005d00927213 */ /* 0x000fe40000000000 */
[----:B------:R-:W-:Y:S01]  /*30b0*/  LOP3.LUT R96, R74, 0x46, RZ, 0xfc, !PT ;  /* 0x000000464a607812 */ /* 0x000fe200078efcff */
[----:B------:R-:W-:Y:S01]  /*30c0*/  @!P6 IMAD.IADD R145, R145, 0x1, -R23 ;  /* 0x000000019191e824 */ /* 0x000fe200078e0a17 */
[----:B------:R-:W-:Y:S01]  /*30d0*/  IABS R147, R95 ;  /* 0x0000005f00937213 */ /* 0x000fe20000000000 */
[----:B------:R-:W-:Y:S01]  /*30e0*/  IMAD.HI.U32 R90, R72, R146, RZ ;  /* 0x00000092485a7227 */ /* 0x000fe200078e00ff */
[C---:B------:R-:W-:Y:S02]  /*30f0*/  ISETP.GT.U32.AND P6, PT, R23.reuse, R144, PT ;  /* 0x000000901700720c */ /* 0x040fe40003fc4070 */
[----:B------:R-:W-:Y:S01]  /*3100*/  IABS R148, R96 ;  /* 0x0000006000947213 */ /* 0x000fe20000000000 */
[----:B------:R-:W-:Y:S01]  /*3110*/  @!P4 IMAD.MOV R143, RZ, RZ, -R143 ;  /* 0x000000ffff8fc224 */ /* 0x000fe200078e0a8f */
[----:B------:R-:W-:Y:S01]  /*3120*/  ISETP.GE.AND P0, PT, R92, RZ, PT ;  /* 0x000000ff5c00720c */ /* 0x000fe20003f06270 */
[----:B------:R-:W-:Y:S01]  /*3130*/  IMAD.HI.U32 R91, R72, R147, RZ ;  /* 0x00000093485b7227 */ /* 0x000fe200078e00ff */
[----:B------:R-:W-:-:S02]  /*3140*/  ISETP.GT.U32.AND P4, PT, R23, R145, PT ;  /* 0x000000911700720c */ /* 0x000fc40003f84070 */
[----:B------:R-:W-:Y:S01]  /*3150*/  LOP3.LUT R97, R74, 0x48, RZ, 0xfc, !PT ;  /* 0x000000484a617812 */ /* 0x000fe200078efcff */
[----:B------:R-:W-:Y:S02]  /*3160*/  IMAD.MOV R92, RZ, RZ, -R90 ;  /* 0x000000ffff5c7224 */ /* 0x000fe400078e0a5a */
[----:B------:R-:W-:Y:S02]  /*3170*/  @!P2 IMAD.IADD R89, R89, 0x1, -R23 ;  /* 0x000000015959a824 */ /* 0x000fe400078e0a17 */
[----:B------:R-:W-:-:S03]  /*3180*/  IMAD.HI.U32 R90, R72, R148, RZ ;  /* 0x00000094485a7227 */ /* 0x000fc600078e00ff */
[C---:B------:R-:W-:Y:S01]  /*3190*/  ISETP.GT.U32.AND P2, PT, R23.reuse, R89, PT ;  /* 0x000000591700720c */ /* 0x040fe20003f44070 */
[----:B------:R-:W-:Y:S01]  /*31a0*/  IMAD.MOV R94, RZ, RZ, -R91 ;  /* 0x000000ffff5e7224 */ /* 0x000fe200078e0a5b */
[----:B------:R-:W-:Y:S01]  /*31b0*/  IABS R91, R97 ;  /* 0x00000061005b7213 */ /* 0x000fe20000000000 */
[C---:B------:R-:W-:Y:S02]  /*31c0*/  IMAD R146, R23.reuse, R92, R146 ;  /* 0x0000005c17927224 */ /* 0x040fe400078e0292 */
[----:B------:R-:W-:Y:S02]  /*31d0*/  IMAD.MOV R90, RZ, RZ, -R90 ;  /* 0x000000ffff5a7224 */ /* 0x000fe400078e0a5a */
[C---:B------:R-:W-:Y:S02]  /*31e0*/  IMAD R147, R23.reuse, R94, R147 ;  /* 0x0000005e17937224 */ /* 0x040fe400078e0293 */
[----:B------:R-:W-:Y:S01]  /*31f0*/  @!P6 IMAD.IADD R144, R144, 0x1, -R23 ;  /* 0x000000019090e824 */ /* 0x000fe200078e0a17 */
[C---:B------:R-:W-:Y:S01]  /*3200*/  ISETP.GT.U32.AND P6, PT, R23.reuse, R146, PT ;  /* 0x000000921700720c */ /* 0x040fe20003fc4070 */
[----:B------:R-:W-:-:S02]  /*3210*/  IMAD R148, R23, R90, R148 ;  /* 0x0000005a17947224 */ /* 0x000fc400078e0294 */
[----:B------:R-:W-:-:S04]  /*3220*/  IMAD.HI.U32 R90, R72, R91, RZ ;  /* 0x0000005b485a7227 */ /* 0x000fc800078e00ff */
[--C-:B------:R-:W-:Y:S01]  /*3230*/  @!P4 IMAD.IADD R145, R145, 0x1, -R23.reuse ;  /* 0x000000019191c824 */ /* 0x100fe200078e0a17 */
[----:B------:R-:W-:Y:S01]  /*3240*/  ISETP.GT.U32.AND P4, PT, R23, R147, PT ;  /* 0x000000931700720c */ /* 0x000fe20003f84070 */
[----:B------:R-:W-:Y:S02]  /*3250*/  IMAD.MOV R90, RZ, RZ, -R90 ;  /* 0x000000ffff5a7224 */ /* 0x000fe400078e0a5a */
[----:B------:R-:W-:Y:S02]  /*3260*/  @!P2 IMAD.IADD R89, R89, 0x1, -R23 ;  /* 0x000000015959a824 */ /* 0x000fe400078e0a17 */
[----:B------:R-:W-:Y:S02]  /*3270*/  IMAD R90, R23, R90, R91 ;  /* 0x0000005a175a7224 */ /* 0x000fe400078e025b */
[----:B------:R-:W-:Y:S01]  /*3280*/  @!P3 IMAD.MOV R144, RZ, RZ, -R144 ;  /* 0x000000ffff90b224 */ /* 0x000fe200078e0a90 */
[----:B------:R-:W-:Y:S01]  /*3290*/  ISETP.GE.AND P3, PT, R93, RZ, PT ;  /* 0x000000ff5d00720c */ /* 0x000fe20003f66270 */
[----:B------:R-:W-:Y:S01]  /*32a0*/  @!P1 IMAD.MOV R145, RZ, RZ, -R145 ;  /* 0x000000ffff919224 */ /* 0x000fe200078e0a91 */
[C---:B------:R-:W-:Y:S01]  /*32b0*/  ISETP.GT.U32.AND P1, PT, R23.reuse, R148, PT ;  /* 0x000000941700720c */ /* 0x040fe20003f24070 */
[----:B------:R-:W-:Y:S01]  /*32c0*/  @!P6 IMAD.IADD R146, R146, 0x1, -R23 ;  /* 0x000000019292e824 */ /* 0x000fe200078e0a17 */
[----:B------:R-:W-:Y:S01]  /*32d0*/  LOP3.LUT R93, R74, 0x4a, RZ, 0xfc, !PT ;  /* 0x0000004a4a5d7812 */ /* 0x000fe200078efcff */
[----:B------:R-:W-:Y:S01]  /*32e0*/  @!P0 IMAD.MOV R89, RZ, RZ, -R89 ;  /* 0x000000ffff598224 */ /* 0x000fe200078e0a59 */
[----:B------:R-:W-:Y:S01]  /*32f0*/  ISETP.GT.U32.AND P0, PT, R23, R90, PT ;  /* 0x0000005a1700720c */ /* 0x000fe20003f04070 */
[----:B------:R-:W-:Y:S01]  /*3300*/  @!P4 IMAD.IADD R147, R147, 0x1, -R23 ;  /* 0x000000019393c824 */ /* 0x000fe200078e0a17 */
[----:B------:R-:W-:-:S02]  /*3310*/  ISETP.GT.U32.AND P6, PT, R23, R146, PT ;  /* 0x000000921700720c */ /* 0x000fc40003fc4070 */
[----:B------:R-:W-:Y:S02]  /*3320*/  IABS R149, R93 ;  /* 0x0000005d00957213 */ /* 0x000fe40000000000 */
[----:B------:R-:W-:-:S03]  /*3330*/  ISETP.GT.U32.AND P4, PT, R23, R147, PT ;  /* 0x000000931700720c */ /* 0x000fc60003f84070 */
[----:B------:R-:W-:Y:S01]  /*3340*/  IMAD.HI.U32 R91, R72, R149, RZ ;  /* 0x00000095485b7227 */ /* 0x000fe200078e00ff */
[----:B------:R-:W-:-:S03]  /*3350*/  LOP3.LUT R98, R74, 0x4e, RZ, 0xfc, !PT ;  /* 0x0000004e4a627812 */ /* 0x000fc600078efcff */
[----:B------:R-:W-:Y:S02]  /*3360*/  @!P1 IMAD.IADD R148, R148, 0x1, -R23 ;  /* 0x0000000194949824 */ /* 0x000fe400078e0a17 */
[----:B------:R-:W-:Y:S02]  /*3370*/  IMAD.MOV R94, RZ, RZ, -R91 ;  /* 0x000000ffff5e7224 */ /* 0x000fe400078e0a5b */
[--C-:B------:R-:W-:Y:S01]  /*3380*/  @!P0 IMAD.IADD R90, R90, 0x1, -R23.reuse ;  /* 0x000000015a5a8824 */ /* 0x100fe200078e0a17 */
[C---:B------:R-:W-:Y:S01]  /*3390*/  ISETP.GT.U32.AND P1, PT, R23.reuse, R148, PT ;  /* 0x000000941700720c */ /* 0x040fe20003f24070 */
[----:B------:R-:W-:Y:S01]  /*33a0*/  @!P6 IMAD.IADD R146, R146, 0x1, -R23 ;  /* 0x000000019292e824 */ /* 0x000fe200078e0a17 */
[----:B------:R-:W-:Y:S01]  /*33b0*/  IABS R151, R98 ;  /* 0x0000006200977213 */ /* 0x000fe20000000000 */
[C---:B------:R-:W-:Y:S01]  /*33c0*/  IMAD R149, R23.reuse, R94, R149 ;  /* 0x0000005e17957224 */ /* 0x040fe200078e0295 */
[----:B------:R-:W-:Y:S01]  /*33d0*/  ISETP.GT.U32.AND P0, PT, R23, R90, PT ;  /* 0x0000005a1700720c */ /* 0x000fe20003f04070 */
[----:B------:R-:W-:Y:S01]  /*33e0*/  @!P4 IMAD.IADD R147, R147, 0x1, -R23 ;  /* 0x000000019393c824 */ /* 0x000fe200078e0a17 */
[----:B------:R-:W-:Y:S01]  /*33f0*/  ISETP.GE.AND P6, PT, R96, RZ, PT ;  /* 0x000000ff6000720c */ /* 0x000fe20003fc6270 */
[----:B------:R-:W-:Y:S01]  /*3400*/  @!P3 IMAD.MOV R146, RZ, RZ, -R146 ;  /* 0x000000ffff92b224 */ /* 0x000fe200078e0a92 */
[----:B------:R-:W-:Y:S01]  /*3410*/  ISETP.GE.AND P2, PT, R95, RZ, PT ;  /* 0x000000ff5f00720c */ /* 0x000fe20003f46270 */
[----:B------:R-:W-:Y:S01]  /*3420*/  IMAD.HI.U32 R92, R72, R151, RZ ;  /* 0x00000097485c7227 */ /* 0x000fe200078e00ff */
[----:B------:R-:W-:-:S02]  /*3430*/  ISETP.GE.AND P4, PT, R97, RZ, PT ;  /* 0x000000ff6100720c */ /* 0x000fc40003f86270 */
[----:B------:R-:W-:Y:S02]  /*3440*/  ISETP.GT.U32.AND P3, PT, R23, R149, PT ;  /* 0x000000951700720c */ /* 0x000fe40003f64070 */
[----:B------:R-:W-:Y:S01]  /*3450*/  LOP3.LUT R95, R74, 0x4c, RZ, 0xfc, !PT ;  /* 0x0000004c4a5f7812 */ /* 0x000fe200078efcff */
[----:B------:R-:W-:-:S03]  /*3460*/  IMAD.MOV R92, RZ, RZ, -R92 ;  /* 0x000000ffff5c7224 */ /* 0x000fc600078e0a5c */
[----:B------:R-:W-:Y:S01]  /*3470*/  IABS R150, R95 ;  /* 0x0000005f00967213 */ /* 0x000fe20000000000 */
[----:B------:R-:W-:Y:S02]  /*3480*/  @!P1 IMAD.IADD R148, R148, 0x1, -R23 ;  /* 0x0000000194949824 */ /* 0x000fe400078e0a17 */
[----:B------:R-:W-:Y:S02]  /*3490*/  IMAD R151, R23, R92, R151 ;  /* 0x0000005c17977224 */ /* 0x000fe400078e0297 */
[----:B------:R-:W-:Y:S02]  /*34a0*/  @!P0 IMAD.IADD R90, R90, 0x1, -R23 ;  /* 0x000000015a5a8824 */ /* 0x000fe400078e0a17 */
[----:B------:R-:W-:-:S04]  /*34b0*/  IMAD.HI.U32 R91, R72, R150, RZ ;  /* 0x00000096485b7227 */ /* 0x000fc800078e00ff */
[----:B------:R-:W-:Y:S01]  /*34c0*/  @!P6 IMAD.MOV R148, RZ, RZ, -R148 ;  /* 0x000000ffff94e224 */ /* 0x000fe200078e0a94 */
[----:B------:R-:W-:Y:S01]  /*34d0*/  ISETP.GE.AND P6, PT, R98, RZ, PT ;  /* 0x000000ff6200720c */ /* 0x000fe20003fc6270 */
[----:B------:R-:W-:Y:S01]  /*34e0*/  @!P3 IMAD.IADD R149, R149, 0x1, -R23 ;  /* 0x000000019595b824 */ /* 0x000fe200078e0a17 */
[C---:B------:R-:W-:Y:S01]  /*34f0*/  LOP3.LUT R98, R74.reuse, 0x52, RZ, 0xfc, !PT ;  /* 0x000000524a627812 */ /* 0x040fe200078efcff */
[----:B------:R-:W-:Y:S01]  /*3500*/  @!P4 IMAD.MOV R90, RZ, RZ, -R90 ;  /* 0x000000ffff5ac224 */ /* 0x000fe200078e0a5a */
[C---:B------:R-:W-:Y:S01]  /*3510*/  ISETP.GT.U32.AND P4, PT, R23.reuse, R151, PT ;  /* 0x000000971700720c */ /* 0x040fe20003f84070 */
[----:B------:R-:W-:Y:S01]  /*3520*/  IMAD.MOV R91, RZ, RZ, -R91 ;  /* 0x000000ffff5b7224 */ /* 0x000fe200078e0a5b */
[----:B------:R-:W-:Y:S02]  /*3530*/  IABS R152, R98 ;  /* 0x0000006200987213 */ /* 0x000fe40000000000 */
[C---:B------:R-:W-:Y:S01]  /*3540*/  ISETP.GT.U32.AND P3, PT, R23.reuse, R149, PT ;  /* 0x000000951700720c */ /* 0x040fe20003f64070 */
[----:B------:R-:W-:Y:S01]  /*3550*/  IMAD R150, R23, R91, R150 ;  /* 0x0000005b17967224 */ /* 0x000fe200078e0296 */
[----:B------:R-:W-:Y:S01]  /*3560*/  LOP3.LUT R97, R74, 0x50, RZ, 0xfc, !PT ;  /* 0x000000504a617812 */ /* 0x000fe200078efcff */
[----:B------:R-:W-:Y:S01]  /*3570*/  IMAD.HI.U32 R92, R72, R152, RZ ;  /* 0x00000098485c7227 */ /* 0x000fe200078e00ff */
[----:B------:R-:W-:-:S02]  /*3580*/  ISETP.GE.AND P1, PT, R93, RZ, PT ;  /* 0x000000ff5d00720c */ /* 0x000fc40003f26270 */
[----:B------:R-:W-:Y:S02]  /*3590*/  ISETP.GT.U32.AND P0, PT, R23, R150, PT ;  /* 0x000000961700720c */ /* 0x000fe40003f04070 */
[----:B------:R-:W-:Y:S01]  /*35a0*/  IABS R93, R97 ;  /* 0x00000061005d7213 */ /* 0x000fe20000000000 */
[----:B------:R-:W-:Y:S01]  /*35b0*/  @!P2 IMAD.MOV R147, RZ, RZ, -R147 ;  /* 0x000000ffff93a224 */ /* 0x000fe200078e0a93 */
[----:B------:R-:W-:Y:S01]  /*35c0*/  ISETP.GE.AND P2, PT, R95, RZ, PT ;  /* 0x000000ff5f00720c */ /* 0x000fe20003f46270 */
[----:B------:R-:W-:Y:S01]  /*35d0*/  IMAD.MOV R95, RZ, RZ, -R92 ;  /* 0x000000ffff5f7224 */ /* 0x000fe200078e0a5c */
[----:B------:R-:W-:Y:S01]  /*35e0*/  LOP3.LUT R100, R74, 0x56, RZ, 0xfc, !PT ;  /* 0x000000564a647812 */ /* 0x000fe200078efcff */
[----:B------:R-:W-:Y:S02]  /*35f0*/  @!P4 IMAD.IADD R151, R151, 0x1, -R23 ;  /* 0x000000019797c824 */ /* 0x000fe400078e0a17 */
[----:B------:R-:W-:Y:S01]  /*3600*/  IMAD.HI.U32 R91, R72, R93, RZ ;  /* 0x0000005d485b7227 */ /* 0x000fe200078e00ff */
[----:B------:R-:W-:-:S02]  /*3610*/  IABS R106, R100 ;  /* 0x00000064006a7213 */ /* 0x000fc40000000000 */
[----:B------:R-:W-:Y:S01]  /*3620*/  ISETP.GT.U32.AND P4, PT, R23, R151, PT ;  /* 0x000000971700720c */ /* 0x000fe20003f84070 */
[----:B------:R-:W-:Y:S02]  /*3630*/  @!P3 IMAD.IADD R149, R149, 0x1, -R23 ;  /* 0x000000019595b824 */ /* 0x000fe400078e0a17 */
[C---:B------:R-:W-:Y:S02]  /*3640*/  IMAD R152, R23.reuse, R95, R152 ;  /* 0x0000005f17987224 */ /* 0x040fe400078e0298 */
[----:B------:R-:W-:Y:S02]  /*3650*/  IMAD.MOV R94, RZ, RZ, -R91 ;  /* 0x000000ffff5e7224 */ /* 0x000fe400078e0a5b */
[----:B------:R-:W-:Y:S01]  /*3660*/  @!P1 IMAD.MOV R149, RZ, RZ, -R149 ;  /* 0x000000ffff959224 */ /* 0x000fe200078e0a95 */
[C---:B------:R-:W-:Y:S01]  /*3670*/  ISETP.GT.U32.AND P1, PT, R23.reuse, R152, PT ;  /* 0x000000981700720c */ /* 0x040fe20003f24070 */
[----:B------:R-:W-:Y:S02]  /*3680*/  @!P0 IMAD.IADD R150, R150, 0x1, -R23 ;  /* 0x0000000196968824 */ /* 0x000fe400078e0a17 */
[----:B------:R-:W-:-:S02]  /*3690*/  IMAD R91, R23, R94, R93 ;  /* 0x0000005e175b7224 */ /* 0x000fc400078e025d */
[----:B------:R-:W-:Y:S01]  /*36a0*/  IMAD.HI.U32 R93, R72, R106, RZ ;  /* 0x0000006a485d7227 */ /* 0x000fe200078e00ff */
[----:B------:R-:W-:-:S03]  /*36b0*/  ISETP.GT.U32.AND P0, PT, R23, R150, PT ;  /* 0x000000961700720c */ /* 0x000fc60003f04070 */
[----:B------:R-:W-:Y:S01]  /*36c0*/  IMAD.MOV R93, RZ, RZ, -R93 ;  /* 0x000000ffff5d7224 */ /* 0x000fe200078e0a5d */
[----:B------:R-:W-:Y:S01]  /*36d0*/  ISETP.GE.AND P3, PT, R97, RZ, PT ;  /* 0x000000ff6100720c */ /* 0x000fe20003f66270 */
[--C-:B------:R-:W-:Y:S01]  /*36e0*/  @!P4 IMAD.IADD R151, R151, 0x1, -R23.reuse ;  /* 0x000000019797c824 */ /* 0x100fe200078e0a17 */
[----:B------:R-:W-:Y:S01]  /*36f0*/  LOP3.LUT R97, R74, 0x58, RZ, 0xfc, !PT ;  /* 0x000000584a617812 */ /* 0x000fe200078efcff */
[C---:B------:R-:W-:Y:S02]  /*3700*/  IMAD R106, R23.reuse, R93, R106 ;  /* 0x0000005d176a7224 */ /* 0x040fe400078e026a */
[----:B------:R-:W-:Y:S01]  /*3710*/  @!P1 IMAD.IADD R152, R152, 0x1, -R23 ;  /* 0x0000000198989824 */ /* 0x000fe200078e0a17 */
[----:B------:R-:W-:Y:S01]  /*3720*/  IABS R94, R97 ;  /* 0x00000061005e7213 */ /* 0x000fe20000000000 */
[----:B------:R-:W-:Y:S01]  /*3730*/  @!P6 IMAD.MOV R151, RZ, RZ, -R151 ;  /* 0x000000ffff97e224 */ /* 0x000fe200078e0a97 */
[C---:B------:R-:W-:Y:S01]  /*3740*/  ISETP.GT.U32.AND P6, PT, R23.reuse, R106, PT ;  /* 0x0000006a1700720c */ /* 0x040fe20003fc4070 */
[----:B------:R-:W-:Y:S01]  /*3750*/  @!P0 IMAD.IADD R150, R150, 0x1, -R23 ;  /* 0x0000000196968824 */ /* 0x000fe200078e0a17 */
[C---:B------:R-:W-:Y:S01]  /*3760*/  ISETP.GT.U32.AND P1, PT, R23.reuse, R152, PT ;  /* 0x000000981700720c */ /* 0x040fe20003f24070 */
[----:B------:R-:W-:Y:S01]  /*3770*/  IMAD.HI.U32 R93, R72, R94, RZ ;  /* 0x0000005e485d7227 */ /* 0x000fe200078e00ff */
[----:B------:R-:W-:-:S03]  /*3780*/  ISETP.GT.U32.AND P0, PT, R23, R91, PT ;  /* 0x0000005b1700720c */ /* 0x000fc60003f04070 */
[----:B------:R-:W-:Y:S01]  /*3790*/  @!P2 IMAD.MOV R150, RZ, RZ, -R150 ;  /* 0x000000ffff96a224 */ /* 0x000fe200078e0a96 */
[----:B------:R-:W-:Y:S01]  /*37a0*/  ISETP.GE.AND P2, PT, R98, RZ, PT ;  /* 0x000000ff6200720c */ /* 0x000fe20003f46270 */
[----:B------:R-:W-:Y:S01]  /*37b0*/  IMAD.MOV R93, RZ, RZ, -R93 ;  /* 0x000000ffff5d7224 */ /* 0x000fe200078e0a5d */
[----:B------:R-:W-:-:S03]  /*37c0*/  LOP3.LUT R98, R74, 0x5a, RZ, 0xfc, !PT ;  /* 0x0000005a4a627812 */ /* 0x000fc600078efcff */
[C---:B------:R-:W-:Y:S01]  /*37d0*/  IMAD R93, R23.reuse, R93, R94 ;  /* 0x0000005d175d7224 */ /* 0x040fe200078e025e */
[----:B------:R-:W-:Y:S01]  /*37e0*/  IABS R133, R98 ;  /* 0x0000006200857213 */ /* 0x000fe20000000000 */
[--C-:B------:R-:W-:Y:S02]  /*37f0*/  @!P6 IMAD.IADD R106, R106, 0x1, -R23.reuse ;  /* 0x000000016a6ae824 */ /* 0x100fe400078e0a17 */
[----:B------:R-:W-:Y:S01]  /*3800*/  @!P1 IMAD.IADD R152, R152, 0x1, -R23 ;  /* 0x0000000198989824 */ /* 0x000fe200078e0a17 */
[C---:B------:R-:W-:Y:S01]  /*3810*/  ISETP.GT.U32.AND P1, PT, R23.reuse, R93, PT ;  /* 0x0000005d1700720c */ /* 0x040fe20003f24070 */
[----:B------:R-:W-:Y:S01]  /*3820*/  IMAD.HI.U32 R94, R72, R133, RZ ;  /* 0x00000085485e7227 */ /* 0x000fe200078e00ff */
[----:B------:R-:W-:-:S03]  /*3830*/  ISETP.GT.U32.AND P6, PT, R23, R106, PT ;  /* 0x0000006a1700720c */ /* 0x000fc60003fc4070 */
[----:B------:R-:W-:Y:S02]  /*3840*/  @!P0 IMAD.IADD R91, R91, 0x1, -R23 ;  /* 0x000000015b5b8824 */ /* 0x000fe400078e0a17 */
[----:B------:R-:W-:-:S03]  /*3850*/  IMAD.MOV R94, RZ, RZ, -R94 ;  /* 0x000000ffff5e7224 */ /* 0x000fc600078e0a5e */
[C---:B------:R-:W-:Y:S01]  /*3860*/  ISETP.GT.U32.AND P0, PT, R23.reuse, R91, PT ;  /* 0x0000005b1700720c */ /* 0x040fe20003f04070 */
[----:B------:R-:W-:Y:S01]  /*3870*/  IMAD R133, R23, R94, R133 ;  /* 0x0000005e17857224 */ /* 0x000fe200078e0285 */
[----:B------:R-:W-:Y:S01]  /*3880*/  LOP3.LUT R99, R74, 0x54, RZ, 0xfc, !PT ;  /* 0x000000544a637812 */ /* 0x000fe200078efcff */
[--C-:B------:R-:W-:Y:S02]  /*3890*/  @!P1 IMAD.IADD R93, R93, 0x1, -R23.reuse ;  /* 0x000000015d5d9824 */ /* 0x100fe400078e0a17 */
[----:B------:R-:W-:Y:S01]  /*38a0*/  @!P6 IMAD.IADD R106, R106, 0x1, -R23 ;  /* 0x000000016a6ae824 */ /* 0x000fe200078e0a17 */
[C---:B------:R-:W-:Y:S02]  /*38b0*/  ISETP.GT.U32.AND P6, PT, R23.reuse, R133, PT ;  /* 0x000000851700720c */ /* 0x040fe40003fc4070 */
[----:B------:R-:W-:Y:S02]  /*38c0*/  IABS R96, R99 ;  /* 0x0000006300607213 */ /* 0x000fe40000000000 */
[----:B------:R-:W-:-:S02]  /*38d0*/  ISETP.GT.U32.AND P1, PT, R23, R93, PT ;  /* 0x0000005d1700720c */ /* 0x000fc40003f24070 */
[----:B------:R-:W-:Y:S01]  /*38e0*/  LOP3.LUT R101, R74, 0x5c, RZ, 0xfc, !PT ;  /* 0x0000005c4a657812 */ /* 0x000fe200078efcff */
[----:B------:R-:W-:Y:S01]  /*38f0*/  IMAD.HI.U32 R92, R72, R96, RZ ;  /* 0x00000060485c7227 */ /* 0x000fe200078e00ff */
[----:B------:R-:W-:Y:S02]  /*3900*/  LOP3.LUT R94, R74, 0x5e, RZ, 0xfc, !PT ;  /* 0x0000005e4a5e7812 */ /* 0x000fe400078efcff */
[----:B------:R-:W-:Y:S01]  /*3910*/  IABS R107, R101 ;  /* 0x00000065006b7213 */ /* 0x000fe20000000000 */
[----:B------:R-:W-:Y:S02]  /*3920*/  @!P0 IMAD.IADD R91, R91, 0x1, -R23 ;  /* 0x000000015b5b8824 */ /* 0x000fe400078e0a17 */
[----:B------:R-:W-:Y:S02]  /*3930*/  IMAD.MOV R92, RZ, RZ, -R92 ;  /* 0x000000ffff5c7224 */ /* 0x000fe400078e0a5c */
[----:B------:R-:W-:Y:S01]  /*3940*/  @!P3 IMAD.MOV R91, RZ, RZ, -R91 ;  /* 0x000000ffff5bb224 */ /* 0x000fe200078e0a5b */
[----:B------:R-:W-:Y:S01]  /*3950*/  ISETP.GE.AND P3, PT, R100, RZ, PT ;  /* 0x000000ff6400720c */ /* 0x000fe20003f66270 */
[----:B------:R-:W-:Y:S01]  /*3960*/  @!P6 IMAD.IADD R133, R133, 0x1, -R23 ;  /* 0x000000018585e824 */ /* 0x000fe200078e0a17 */
[----:B------:R-:W-:Y:S01]  /*3970*/  IABS R108, R94 ;  /* 0x0000005e006c7213 */ /* 0x000fe20000000000 */
[----:B------:R-:W-:-:S04]  /*3980*/  IMAD.HI.U32 R95, R72, R107, RZ ;  /* 0x0000006b485f7227 */ /* 0x000fc800078e00ff */
[C---:B------:R-:W-:Y:S01]  /*3990*/  IMAD R92, R23.reuse, R92, R96 ;  /* 0x0000005c175c7224 */ /* 0x040fe200078e0260 */
[----:B------:R-:W-:Y:S01]  /*39a0*/  ISETP.GT.U32.AND P6, PT, R23, R133, PT ;  /* 0x000000851700720c */ /* 0x000fe20003fc4070 */
[----:B------:R-:W-:Y:S01]  /*39b0*/  @!P1 IMAD.IADD R93, R93, 0x1, -R23 ;  /* 0x000000015d5d9824 */ /* 0x000fe200078e0a17 */
[----:B------:R-:W-:Y:S01]  /*39c0*/  ISETP.GE.AND P1, PT, R94, RZ, PT ;  /* 0x000000ff5e00720c */ /* 0x000fe20003f26270 */
[----:B------:R-:W-:Y:S02]  /*39d0*/  IMAD.MOV R96, RZ, RZ, -R95 ;  /* 0x000000ffff607224 */ /* 0x000fe400078e0a5f */
[----:B------:R-:W-:Y:S01]  /*39e0*/  IMAD.HI.U32 R94, R72, R108, RZ ;  /* 0x0000006c485e7227 */ /* 0x000fe200078e00ff */
[----:B------:R-:W-:-:S03]  /*39f0*/  ISETP.GT.U32.AND P4, PT, R23, R92, PT ;  /* 0x0000005c1700720c */ /* 0x000fc60003f84070 */
[C---:B------:R-:W-:Y:S02]  /*3a00*/  IMAD R107, R23.reuse, R96, R107 ;  /* 0x00000060176b7224 */ /* 0x040fe400078e026b */
[----:B------:R-:W-:Y:S02]  /*3a10*/  IMAD.MOV R94, RZ, RZ, -R94 ;  /* 0x000000ffff5e7224 */ /* 0x000fe400078e0a5e */
[----:B------:R-:W-:Y:S01]  /*3a20*/  @!P3 IMAD.MOV R106, RZ, RZ, -R106 ;  /* 0x000000ffff6ab224 */ /* 0x000fe200078e0a6a */
[C---:B------:R-:W-:Y:S01]  /*3a30*/  ISETP.GT.U32.AND P3, PT, R23.reuse, R107, PT ;  /* 0x0000006b1700720c */ /* 0x040fe20003f64070 */
[----:B------:R-:W-:Y:S02]  /*3a40*/  IMAD R108, R23, R94, R108 ;  /* 0x0000005e176c7224 */ /* 0x000fe400078e026c */
[----:B------:R-:W-:-:S03]  /*3a50*/  @!P6 IMAD.IADD R133, R133, 0x1, -R23 ;  /* 0x000000018585e824 */ /* 0x000fc600078e0a17 */
[----:B------:R-:W-:Y:S01]  /*3a60*/  ISETP.GT.U32.AND P6, PT, R23, R108, PT ;  /* 0x0000006c1700720c */ /* 0x000fe20003fc4070 */
[--C-:B------:R-:W-:Y:S01]  /*3a70*/  @!P4 IMAD.IADD R92, R92, 0x1, -R23.reuse ;  /* 0x000000015c5cc824 */ /* 0x100fe200078e0a17 */
[----:B------:R-:W-:Y:S02]  /*3a80*/  ISETP.GE.AND P0, PT, R99, RZ, PT ;  /* 0x000000ff6300720c */ /* 0x000fe40003f06270 */
[C---:B------:R-:W-:Y:S02]  /*3a90*/  LOP3.LUT R99, R74.reuse, 0x60, RZ, 0xfc, !PT ;  /* 0x000000604a637812 */ /* 0x040fe400078efcff */
[----:B------:R-:W-:Y:S01]  /*3aa0*/  ISETP.GT.U32.AND P4, PT, R23, R92, PT ;  /* 0x0000005c1700720c */ /* 0x000fe20003f84070 */
[----:B------:R-:W-:Y:S01]  /*3ab0*/  @!P3 IMAD.IADD R107, R107, 0x1, -R23 ;  /* 0x000000016b6bb824 */ /* 0x000fe200078e0a17 */
[----:B------:R-:W-:Y:S01]  /*3ac0*/  LOP3.LUT R100, R74, 0x62, RZ, 0xfc, !PT ;  /* 0x000000624a647812 */ /* 0x000fe200078efcff */
[----:B------:R-:W-:Y:S01]  /*3ad0*/  @!P2 IMAD.MOV R152, RZ, RZ, -R152 ;  /* 0x000000ffff98a224 */ /* 0x000fe200078e0a98 */
[----:B------:R-:W-:-:S02]  /*3ae0*/  ISETP.GE.AND P2, PT, R97, RZ, PT ;  /* 0x000000ff6100720c */ /* 0x000fc40003f46270 */
[----:B------:R-:W-:Y:S01]  /*3af0*/  IABS R96, R99 ;  /* 0x0000006300607213 */ /* 0x000fe20000000000 */
[----:B------:R-:W-:Y:S01]  /*3b00*/  @!P6 IMAD.IADD R108, R108, 0x1, -R23 ;  /* 0x000000016c6ce824 */ /* 0x000fe200078e0a17 */
[C---:B------:R-:W-:Y:S02]  /*3b10*/  ISETP.GT.U32.AND P3, PT, R23.reuse, R107, PT ;  /* 0x0000006b1700720c */ /* 0x040fe40003f64070 */
[----:B------:R-:W-:Y:S01]  /*3b20*/  IABS R97, R100 ;  /* 0x0000006400617213 */ /* 0x000fe20000000000 */
[----:B------:R-:W-:Y:S01]  /*3b30*/  IMAD.HI.U32 R95, R72, R96, RZ ;  /* 0x00000060485f7227 */ /* 0x000fe200078e00ff */
[----:B------:R-:W-:Y:S02]  /*3b40*/  LOP3.LUT R111, R74, 0x64, RZ, 0xfc, !PT ;  /* 0x000000644a6f7812 */ /* 0x000fe400078efcff */
[----:B------:R-:W-:Y:S01]  /*3b50*/  ISETP.GT.U32.AND P6, PT, R23, R108, PT ;  /* 0x0000006c1700720c */ /* 0x000fe20003fc4070 */
[----:B------:R-:W-:-:S04]  /*3b60*/  IMAD.HI.U32 R94, R72, R97, RZ ;  /* 0x00000061485e7227 */ /* 0x000fc800078e00ff */
[----:B------:R-:W-:Y:S01]  /*3b70*/  @!P4 IMAD.IADD R92, R92, 0x1, -R23 ;  /* 0x000000015c5cc824 */ /* 0x000fe200078e0a17 */
[----:B------:R-:W-:Y:S01]  /*3b80*/  ISETP.GE.AND P4, PT, R98, RZ, PT ;  /* 0x000000ff6200720c */ /* 0x000fe20003f86270 */
[----:B------:R-:W-:Y:S01]  /*3b90*/  IMAD.MOV R95, RZ, RZ, -R95 ;  /* 0x000000ffff5f7224 */ /* 0x000fe200078e0a5f */
[----:B------:R-:W-:Y:S01]  /*3ba0*/  IABS R98, R111 ;  /* 0x0000006f00627213 */ /* 0x000fe20000000000 */
[----:B------:R-:W-:Y:S01]  /*3bb0*/  IMAD.MOV R94, RZ, RZ, -R94 ;  /* 0x000000ffff5e7224 */ /* 0x000fe200078e0a5e */
[C---:B------:R-:W-:Y:S01]  /*3bc0*/  LOP3.LUT R113, R74.reuse, 0x66, RZ, 0xfc, !PT ;  /* 0x000000664a717812 */ /* 0x040fe200078efcff */
[----:B------:R-:W-:Y:S01]  /*3bd0*/  IMAD R95, R23, R95, R96 ;  /* 0x0000005f175f7224 */ /* 0x000fe200078e0260 */
[----:B------:R-:W-:Y:S01]  /*3be0*/  LOP3.LUT R114, R74, 0x68, RZ, 0xfc, !PT ;  /* 0x000000684a727812 */ /* 0x000fe200078efcff */
[----:B------:R-:W-:Y:S01]  /*3bf0*/  @!P3 IMAD.IADD R107, R107, 0x1, -R23 ;  /* 0x000000016b6bb824 */ /* 0x000fe200078e0a17 */
[----:B------:R-:W-:Y:S01]  /*3c00*/  ISETP.GE.AND P3, PT, R100, RZ, PT ;  /* 0x000000ff6400720c */ /* 0x000fe20003f66270 */
[----:B------:R-:W-:Y:S01]  /*3c10*/  IMAD.HI.U32 R96, R72, R98, RZ ;  /* 0x0000006248607227 */ /* 0x000fe200078e00ff */
[----:B------:R-:W-:-:S03]  /*3c20*/  IABS R100, R113 ;  /* 0x0000007100647213 */ /* 0x000fc60000000000 */
[C---:B------:R-:W-:Y:S01]  /*3c30*/  IMAD R94, R23.reuse, R94, R97 ;  /* 0x0000005e175e7224 */ /* 0x040fe200078e0261 */
[----:B------:R-:W-:Y:S01]  /*3c40*/  IABS R102, R114 ;  /* 0x0000007200667213 */ /* 0x000fe20000000000 */
[----:B------:R-:W-:Y:S02]  /*3c50*/  IMAD.MOV R96, RZ, RZ, -R96 ;  /* 0x000000ffff607224 */ /* 0x000fe400078e0a60 */
[----:B------:R-:W-:Y:S01]  /*3c60*/  @!P6 IMAD.IADD R108, R108, 0x1, -R23 ;  /* 0x000000016c6ce824 */ /* 0x000fe200078e0a17 */
[----:B------:R-:W-:Y:S01]  /*3c70*/  ISETP.GT.U32.AND P6, PT, R23, R94, PT ;  /* 0x0000005e1700720c */ /* 0x000fe20003fc4070 */
[----:B------:R-:W-:Y:S01]  /*3c80*/  IMAD.HI.U32 R97, R72, R100, RZ ;  /* 0x0000006448617227 */ /* 0x000fe200078e00ff */
[----:B------:R-:W-:-:S03]  /*3c90*/  LOP3.LUT R115, R74, 0x6a, RZ, 0xfc, !PT ;  /* 0x0000006a4a737812 */ /* 0x000fc600078efcff */
[----:B------:R-:W-:Y:S01]  /*3ca0*/  @!P0 IMAD.MOV R92, RZ, RZ, -R92 ;  /* 0x000000ffff5c8224 */ /* 0x000fe200078e0a5c */
[----:B------:R-:W-:Y:S01]  /*3cb0*/  ISETP.GE.AND P0, PT, R101, RZ, PT ;  /* 0x000000ff6500720c */ /* 0x000fe20003f06270 */
[----:B------:R-:W-:Y:S01]  /*3cc0*/  @!P4 IMAD.MOV R133, RZ, RZ, -R133 ;  /* 0x000000ffff85c224 */ /* 0x000fe200078e0a85 */
[C---:B------:R-:W-:Y:S01]  /*3cd0*/  ISETP.GT.U32.AND P4, PT, R23.reuse, R95, PT ;  /* 0x0000005f1700720c */ /* 0x040fe20003f84070 */
[----:B------:R-:W-:Y:S02]  /*3ce0*/  IMAD R96, R23, R96, R98 ;  /* 0x0000006017607224 */ /* 0x000fe400078e0262 */
[----:B------:R-:W-:-:S04]  /*3cf0*/  IMAD.HI.U32 R98, R72, R102, RZ ;  /* 0x0000006648627227 */ /* 0x000fc800078e00ff */
[----:B------:R-:W-:Y:S02]  /*3d00*/  IMAD.MOV R101, RZ, RZ, -R97 ;  /* 0x000000ffff657224 */ /* 0x000fe400078e0a61 */
[----:B------:R-:W-:Y:S01]  /*3d10*/  IMAD.MOV R103, RZ, RZ, -R98 ;  /* 0x000000ffff677224 */ /* 0x000fe200078e0a62 */
[----:B------:R-:W-:Y:S01]  /*3d20*/  IABS R104, R115 ;  /* 0x0000007300687213 */ /* 0x000fe20000000000 */
[----:B------:R-:W-:Y:S02]  /*3d30*/  IMAD R98, R23, R101, R100 ;  /* 0x0000006517627224 */ /* 0x000fe400078e0264 */
[----:B------:R-:W-:Y:S01]  /*3d40*/  @!P2 IMAD.MOV R93, RZ, RZ, -R93 ;  /* 0x000000ffff5da224 */ /* 0x000fe200078e0a5d */
[----:B------:R-:W-:Y:S01]  /*3d50*/  ISETP.GE.AND P2, PT, R99, RZ, PT ;  /* 0x000000ff6300720c */ /* 0x000fe20003f46270 */
[----:B------:R-:W-:Y:S01]  /*3d60*/  @!P6 IMAD.IADD R94, R94, 0x1, -R23 ;  /* 0x000000015e5ee824 */ /* 0x000fe200078e0a17 */
[----:B------:R-:W-:Y:S01]  /*3d70*/  ISETP.GT.U32.AND P6, PT, R23, R98, PT ;  /* 0x000000621700720c */ /* 0x000fe20003fc4070 */
[----:B------:R-:W-:-:S04]  /*3d80*/  IMAD.HI.U32 R99, R72, R104, RZ ;  /* 0x0000006848637227 */ /* 0x000fc800078e00ff */
[----:B------:R-:W-:Y:S02]  /*3d90*/  @!P4 IMAD.IADD R95, R95, 0x1, -R23 ;  /* 0x000000015f5fc824 */ /* 0x000fe400078e0a17 */
[----:B------:R-:W-:Y:S02]  /*3da0*/  IMAD.MOV R99, RZ, RZ, -R99 ;  /* 0x000000ffff637224 */ /* 0x000fe400078e0a63 */
[C---:B------:R-:W-:Y:S01]  /*3db0*/  IMAD R100, R23.reuse, R103, R102 ;  /* 0x0000006717647224 */ /* 0x040fe200078e0266 */
[C---:B------:R-:W-:Y:S01]  /*3dc0*/  ISETP.GT.U32.AND P4, PT, R23.reuse, R95, PT ;  /* 0x0000005f1700720c */ /* 0x040fe20003f84070 */
[----:B------:R-:W-:Y:S01]  /*3dd0*/  IMAD R102, R23, R99, R104 ;  /* 0x0000006317667224 */ /* 0x000fe200078e0268 */
[----:B------:R-:W-:Y:S01]  /*3de0*/  LOP3.LUT R117, R74, 0x6c, RZ, 0xfc, !PT ;  /* 0x0000006c4a757812 */ /* 0x000fe200078efcff */
[----:B------:R-:W-:-:S03]  /*3df0*/  @!P6 IMAD.IADD R98, R98, 0x1, -R23 ;  /* 0x000000016262e824 */ /* 0x000fc600078e0a17 */
[----:B------:R-:W-:Y:S02]  /*3e00*/  ISETP.GT.U32.AND P6, PT, R23, R102, PT ;  /* 0x000000661700720c */ /* 0x000fe40003fc4070 */
[----:B------:R-:W-:Y:S02]  /*3e10*/  IABS R105, R117 ;  /* 0x0000007500697213 */ /* 0x000fe40000000000 */
[----:B------:R-:W-:-:S03]  /*3e20*/  LOP3.LUT R119, R74, 0x6e, RZ, 0xfc, !PT ;  /* 0x0000006e4a777812 */ /* 0x000fc600078efcff */
[----:B------:R-:W-:Y:S01]  /*3e30*/  @!P4 IMAD.IADD R95, R95, 0x1, -R23 ;  /* 0x000000015f5fc824 */ /* 0x000fe200078e0a17 */
[----:B------:R-:W-:Y:S01]  /*3e40*/  ISETP.GT.U32.AND P4, PT, R23, R96, PT ;  /* 0x000000601700720c */ /* 0x000fe20003f84070 */
[----:B------:R-:W-:Y:S01]  /*3e50*/  IMAD.HI.U32 R97, R72, R105, RZ ;  /* 0x0000006948617227 */ /* 0x000fe200078e00ff */
[----:B------:R-:W-:Y:S02]  /*3e60*/  IABS R109, R119 ;  /* 0x00000077006d7213 */ /* 0x000fe40000000000 */
[----:B------:R-:W-:Y:S01]  /*3e70*/  LOP3.LUT R153, R74, 0x70, RZ, 0xfc, !PT ;  /* 0x000000704a997812 */ /* 0x000fe200078efcff */
[----:B------:R-:W-:Y:S02]  /*3e80*/  IMAD.MOV R110, RZ, RZ, -R97 ;  /* 0x000000ffff6e7224 */ /* 0x000fe400078e0a61 */
[----:B------:R-:W-:Y:S01]  /*3e90*/  @!P6 IMAD.IADD R102, R102, 0x1, -R23 ;  /* 0x000000016666e824 */ /* 0x000fe200078e0a17 */
[----:B------:R-:W-:Y:S01]  /*3ea0*/  IABS R112, R153 ;  /* 0x0000009900707213 */ /* 0x000fe20000000000 */
[----:B------:R-:W-:-:S03]  /*3eb0*/  IMAD.HI.U32 R97, R72, R109, RZ ;  /* 0x0000006d48617227 */ /* 0x000fc600078e00ff */
[C---:B------:R-:W-:Y:S01]  /*3ec0*/  ISETP.GT.U32.AND P6, PT, R23.reuse, R102, PT ;  /* 0x000000661700720c */ /* 0x040fe20003fc4070 */
[----:B------:R-:W-:Y:S02]  /*3ed0*/  IMAD R104, R23, R110, R105 ;  /* 0x0000006e17687224 */ /* 0x000fe400078e0269 */
[----:B------:R-:W-:Y:S02]  /*3ee0*/  IMAD.MOV R110, RZ, RZ, -R97 ;  /* 0x000000ffff6e7224 */ /* 0x000fe400078e0a61 */
[----:B------:R-:W-:Y:S01]  /*3ef0*/  IMAD.HI.U32 R97, R72, R112, RZ ;  /* 0x0000007048617227 */ /* 0x000fe200078e00ff */
[----:B------:R-:W-:-:S03]  /*3f00*/  LOP3.LUT R155, R74, 0x72, RZ, 0xfc, !PT ;  /* 0x000000724a9b7812 */ /* 0x000fc600078efcff */
[----:B------:R-:W-:Y:S01]  /*3f10*/  @!P4 IMAD.IADD R96, R96, 0x1, -R23 ;  /* 0x000000016060c824 */ /* 0x000fe200078e0a17 */
[----:B------:R-:W-:Y:S01]  /*3f20*/  ISETP.GT.U32.AND P4, PT, R23, R100, PT ;  /* 0x000000641700720c */ /* 0x000fe20003f84070 */
[----:B------:R-:W-:Y:S01]  /*3f30*/  IMAD.MOV R99, RZ, RZ, -R97 ;  /* 0x000000ffff637224 */ /* 0x000fe200078e0a61 */
[----:B------:R-:W-:-:S03]  /*3f40*/  IABS R116, R155 ;  /* 0x0000009b00747213 */ /* 0x000fc60000000000 */
[C---:B------:R-:W-:Y:S02]  /*3f50*/  IMAD R112, R23.reuse, R99, R112 ;  /* 0x0000006317707224 */ /* 0x040fe400078e0270 */
[----:B------:R-:W-:Y:S02]  /*3f60*/  @!P6 IMAD.IADD R102, R102, 0x1, -R23 ;  /* 0x000000016666e824 */ /* 0x000fe400078e0a17 */
[----:B------:R-:W-:Y:S01]  /*3f70*/  @!P0 IMAD.MOV R107, RZ, RZ, -R107 ;  /* 0x000000ffff6b8224 */ /* 0x000fe200078e0a6b */
[C---:B------:R-:W-:Y:S01]  /*3f80*/  ISETP.GT.U32.AND P6, PT, R23.reuse, R112, PT ;  /* 0x000000701700720c */ /* 0x040fe20003fc4070 */
[----:B------:R-:W-:Y:S01]  /*3f90*/  IMAD.HI.U32 R97, R72, R116, RZ ;  /* 0x0000007448617227 */ /* 0x000fe200078e00ff */
[----:B------:R-:W-:-:S03]  /*3fa0*/  ISETP.GT.U32.AND P0, PT, R23, R94, PT ;  /* 0x0000005e1700720c */ /* 0x000fc60003f04070 */
[----:B------:R-:W-:Y:S01]  /*3fb0*/  @!P4 IMAD.IADD R100, R100, 0x1, -R23 ;  /* 0x000000016464c824 */ /* 0x000fe200078e0a17 */
[----:B------:R-:W-:Y:S01]  /*3fc0*/  ISETP.GT.U32.AND P4, PT, R23, R96, PT ;  /* 0x000000601700720c */ /* 0x000fe20003f84070 */
[----:B------:R-:W-:Y:S01]  /*3fd0*/  IMAD.MOV R97, RZ, RZ, -R97 ;  /* 0x000000ffff617224 */ /* 0x000fe200078e0a61 */
[----:B------:R-:W-:-:S03]  /*3fe0*/  LOP3.LUT R157, R74, 0x74, RZ, 0xfc, !PT ;  /* 0x000000744a9d7812 */ /* 0x000fc600078efcff */
[C---:B------:R-:W-:Y:S01]  /*3ff0*/  IMAD R116, R23.reuse, R97, R116 ;  /* 0x0000006117747224 */ /* 0x040fe200078e0274 */
[----:B------:R-:W-:Y:S01]  /*4000*/  IABS R118, R157 ;  /* 0x0000009d00767213 */ /* 0x000fe20000000000 */
[----:B------:R-:W-:Y:S01]  /*4010*/  @!P1 IMAD.MOV R108, RZ, RZ, -R108 ;  /* 0x000000ffff6c9224 */ /* 0x000fe200078e0a6c */
[C---:B------:R-:W-:Y:S01]  /*4020*/  ISETP.GT.U32.AND P1, PT, R23.reuse, R98, PT ;  /* 0x000000621700720c */ /* 0x040fe20003f24070 */
[----:B------:R-:W-:Y:S01]  /*4030*/  @!P2 IMAD.MOV R95, RZ, RZ, -R95 ;  /* 0x000000ffff5fa224 */ /* 0x000fe200078e0a5f */
[C---:B------:R-:W-:Y:S01]  /*4040*/  ISETP.GT.U32.AND P2, PT, R23.reuse, R100, PT ;  /* 0x000000641700720c */ /* 0x040fe20003f44070 */
[C---:B------:R-:W-:Y:S02]  /*4050*/  IMAD R110, R23.reuse, R110, R109 ;  /* 0x0000006e176e7224 */ /* 0x040fe400078e026d */
[--C-:B------:R-:W-:Y:S01]  /*4060*/  @!P6 IMAD.IADD R112, R112, 0x1, -R23.reuse ;  /* 0x000000017070e824 */ /* 0x100fe200078e0a17 */
[C---:B------:R-:W-:Y:S01]  /*4070*/  ISETP.GT.U32.AND P6, PT, R23.reuse, R116, PT ;  /* 0x000000741700720c */ /* 0x040fe20003fc4070 */
[----:B------:R-:W-:Y:S01]  /*4080*/  @!P0 IMAD.IADD R94, R94, 0x1, -R23 ;  /* 0x000000015e5e8824 */ /* 0x000fe200078e0a17 */
[----:B------:R-:W-:Y:S01]  /*4090*/  ISETP.GT.U32.AND P0, PT, R23, R104, PT ;  /* 0x000000681700720c */ /* 0x000fe20003f04070 */
[----:B------:R-:W-:-:S04]  /*40a0*/  IMAD.HI.U32 R99, R72, R118, RZ ;  /* 0x0000007648637227 */ /* 0x000fc800078e00ff */
[----:B------:R-:W-:Y:S01]  /*40b0*/  @!P4 IMAD.IADD R96, R96, 0x1, -R23 ;  /* 0x000000016060c824 */ /* 0x000fe200078e0a17 */
[----:B------:R-:W-:Y:S01]  /*40c0*/  ISETP.GT.U32.AND P4, PT, R23, R110, PT ;  /* 0x0000006e1700720c */ /* 0x000fe20003f84070 */
[----:B------:R-:W-:-:S04]  /*40d0*/  IMAD.MOV R99, RZ, RZ, -R99 ;  /* 0x000000ffff637224 */ /* 0x000fc800078e0a63 */
[----:B------:R-:W-:Y:S02]  /*40e0*/  IMAD R118, R23, R99, R118 ;  /* 0x0000006317767224 */ /* 0x000fe400078e0276 */
[--C-:B------:R-:W-:Y:S01]  /*40f0*/  @!P1 IMAD.IADD R98, R98, 0x1, -R23.reuse ;  /* 0x0000000162629824 */ /* 0x100fe200078e0a17 */
[----:B------:R-:W-:Y:S01]  /*4100*/  ISETP.GE.AND P1, PT, R111, RZ, PT ;  /* 0x000000ff6f00720c */ /* 0x000fe20003f26270 */
[--C-:B------:R-:W-:Y:S01]  /*4110*/  @!P2 IMAD.IADD R100, R100, 0x1, -R23.reuse ;  /* 0x000000016464a824 */ /* 0x100fe200078e0a17 */
[----:B------:R-:W-:Y:S01]  /*4120*/  ISETP.GE.AND P2, PT, R113, RZ, PT ;  /* 0x000000ff7100720c */ /* 0x000fe20003f46270 */
[--C-:B------:R-:W-:Y:S01]  /*4130*/  @!P6 IMAD.IADD R116, R116, 0x1, -R23.reuse ;  /* 0x000000017474e824 */ /* 0x100fe200078e0a17 */
[----:B------:R-:W-:Y:S01]  /*4140*/  LOP3.LUT R111, R74, 0x78, RZ, 0xfc, !PT ;  /* 0x000000784a6f7812 */ /* 0x000fe200078efcff */
[--C-:B------:R-:W-:Y:S01]  /*4150*/  @!P0 IMAD.IADD R104, R104, 0x1, -R23.reuse ;  /* 0x0000000168688824 */ /* 0x100fe200078e0a17 */
[----:B------:R-:W-:Y:S01]  /*4160*/  ISETP.GT.U32.AND P6, PT, R23, R118, PT ;  /* 0x000000761700720c */ /* 0x000fe20003fc4070 */
[----:B------:R-:W-:Y:S01]  /*4170*/  @!P4 IMAD.IADD R110, R110, 0x1, -R23 ;  /* 0x000000016e6ec824 */ /* 0x000fe200078e0a17 */
[----:B------:R-:W-:-:S02]  /*4180*/  ISETP.GE.AND P0, PT, R114, RZ, PT ;  /* 0x000000ff7200720c */ /* 0x000fc40003f06270 */
[----:B------:R-:W-:Y:S02]  /*4190*/  ISETP.GE.AND P4, PT, R115, RZ, PT ;  /* 0x000000ff7300720c */ /* 0x000fe40003f86270 */
[C---:B------:R-:W-:Y:S02]  /*41a0*/  LOP3.LUT R109, R74.reuse, 0x76, RZ, 0xfc, !PT ;  /* 0x000000764a6d7812 */ /* 0x040fe400078efcff */
[----:B------:R-:W-:Y:S02]  /*41b0*/  IABS R130, R111 ;  /* 0x0000006f00827213 */ /* 0x000fe40000000000 */
[C---:B------:R-:W-:Y:S02]  /*41c0*/  LOP3.LUT R115, R74.reuse, 0x7c, RZ, 0xfc, !PT ;  /* 0x0000007c4a737812 */ /* 0x040fe400078efcff */
[----:B------:R-:W-:Y:S01]  /*41d0*/  LOP3.LUT R113, R74, 0x7a, RZ, 0xfc, !PT ;  /* 0x0000007a4a717812 */ /* 0x000fe200078efcff */
[----:B------:R-:W-:Y:S01]  /*41e0*/  IMAD.HI.U32 R97, R72, R130, RZ ;  /* 0x0000008248617227 */ /* 0x000fe200078e00ff */
[----:B------:R-:W-:-:S02]  /*41f0*/  LOP3.LUT R105, R74, 0x7e, RZ, 0xfc, !PT ;  /* 0x0000007e4a697812 */ /* 0x000fc400078efcff */
[----:B------:R-:W-:Y:S01]  /*4200*/  IABS R101, R109 ;  /* 0x0000006d00657213 */ /* 0x000fe20000000000 */
[----:B------:R-:W-:Y:S01]  /*4210*/  @!P3 IMAD.MOV R94, RZ, RZ, -R94 ;  /* 0x000000ffff5eb224 */ /* 0x000fe200078e0a5e */
[----:B------:R-:W-:Y:S02]  /*4220*/  IABS R156, R115 ;  /* 0x00000073009c7213 */ /* 0x000fe40000000000 */
[----:B------:R-:W-:Y:S01]  /*4230*/  IABS R154, R113 ;  /* 0x00000071009a7213 */ /* 0x000fe20000000000 */
[----:B------:R-:W-:Y:S01]  /*4240*/  @!P2 IMAD.MOV R98, RZ, RZ, -R98 ;  /* 0x000000ffff62a224 */ /* 0x000fe200078e0a62 */
[C---:B------:R-:W-:Y:S01]  /*4250*/  ISETP.GT.U32.AND P3, PT, R23.reuse, R104, PT ;  /* 0x000000681700720c */ /* 0x040fe20003f64070 */
[----:B------:R-:W-:Y:S01]  /*4260*/  IMAD.HI.U32 R74, R72, R101, RZ ;  /* 0x00000065484a7227 */ /* 0x000fe200078e00ff */
[----:B------:R-:W-:Y:S02]  /*4270*/  IABS R158, R105 ;  /* 0x00000069009e7213 */ /* 0x000fe40000000000 */
[----:B------:R-:W-:Y:S01]  /*4280*/  ISETP.GT.U32.AND P2, PT, R23, R112, PT ;  /* 0x000000701700720c */ /* 0x000fe20003f44070 */
[----:B------:R-:W-:-:S02]  /*4290*/  IMAD.MOV R103, RZ, RZ, -R97 ;  /* 0x000000ffff677224 */ /* 0x000fc400078e0a61 */
[----:B------:R-:W-:Y:S02]  /*42a0*/  @!P6 IMAD.IADD R118, R118, 0x1, -R23 ;  /* 0x000000017676e824 */ /* 0x000fe400078e0a17 */
[----:B------:R-:W-:Y:S01]  /*42b0*/  @!P1 IMAD.MOV R96, RZ, RZ, -R96 ;  /* 0x000000ffff609224 */ /* 0x000fe200078e0a60 */
[C---:B------:R-:W-:Y:S01]  /*42c0*/  ISETP.GT.U32.AND P1, PT, R23.reuse, R110, PT ;  /* 0x0000006e1700720c */ /* 0x040fe20003f24070 */
[----:B------:R-:W-:Y:S01]  /*42d0*/  IMAD.HI.U32 R97, R72, R156, RZ ;  /* 0x0000009c48617227 */ /* 0x000fe200078e00ff */
[----:B------:R-:W-:-:S03]  /*42e0*/  ISETP.GT.U32.AND P6, PT, R23, R118, PT ;  /* 0x000000761700720c */ /* 0x000fc60003fc4070 */
[----:B------:R-:W-:-:S04]  /*42f0*/  IMAD.HI.U32 R99, R72, R154, RZ ;  /* 0x0000009a48637227 */ /* 0x000fc800078e00ff */
[----:B------:R-:W-:Y:S01]  /*4300*/  @!P0 IMAD.MOV R100, RZ, RZ, -R100 ;  /* 0x000000ffff648224 */ /* 0x000fe200078e0a64 */
[----:B------:R-:W-:Y:S01]  /*4310*/  ISETP.GT.U32.AND P0, PT, R23, R116, PT ;  /* 0x000000741700720c */ /* 0x000fe20003f04070 */
[----:B------:R-:W-:Y:S02]  /*4320*/  IMAD.MOV R74, RZ, RZ, -R74 ;  /* 0x000000ffff4a7224 */ /* 0x000fe400078e0a4a */
[----:B------:R-:W-:-:S04]  /*4330*/  IMAD.HI.U32 R72, R72, R158, RZ ;  /* 0x0000009e48487227 */ /* 0x000fc800078e00ff */
[----:B------:R-:W-:Y:S02]  /*4340*/  IMAD.MOV R97, RZ, RZ, -R97 ;  /* 0x000000ffff617224 */ /* 0x000fe400078e0a61 */
[----:B------:R-:W-:Y:S02]  /*4350*/  IMAD.MOV R99, RZ, RZ, -R99 ;  /* 0x000000ffff637224 */ /* 0x000fe400078e0a63 */
[C---:B------:R-:W-:Y:S02]  /*4360*/  IMAD R130, R23.reuse, R103, R130 ;  /* 0x0000006717827224 */ /* 0x040fe400078e0282 */
[C---:B------:R-:W-:Y:S02]  /*4370*/  IMAD R74, R23.reuse, R74, R101 ;  /* 0x0000004a174a7224 */ /* 0x040fe400078e0265 */
[----:B------:R-:W-:Y:S02]  /*4380*/  IMAD.MOV R72, RZ, RZ, -R72 ;  /* 0x000000ffff487224 */ /* 0x000fe400078e0a48 */
[----:B------:R-:W-:-:S02]  /*4390*/  IMAD R156, R23, R97, R156 ;  /* 0x00000061179c7224 */ /* 0x000fc400078e029c */
[C---:B------:R-:W-:Y:S02]  /*43a0*/  IMAD R154, R23.reuse, R99, R154 ;  /* 0x00000063179a7224 */ /* 0x040fe400078e029a */
[--C-:B------:R-:W-:Y:S01]  /*43b0*/  @!P3 IMAD.IADD R104, R104, 0x1, -R23.reuse ;  /* 0x000000016868b824 */ /* 0x100fe200078e0a17 */
[C---:B------:R-:W-:Y:S01]  /*43c0*/  ISETP.GT.U32.AND P3, PT, R23.reuse, R130, PT ;  /* 0x000000821700720c */ /* 0x040fe20003f64070 */
[C---:B------:R-:W-:Y:S02]  /*43d0*/  IMAD R158, R23.reuse, R72, R158 ;  /* 0x00000048179e7224 */ /* 0x040fe400078e029e */
[----:B------:R-:W-:Y:S01]  /*43e0*/  @!P4 IMAD.MOV R102, RZ, RZ, -R102 ;  /* 0x000000ffff66c224 */ /* 0x000fe200078e0a66 */
[C---:B------:R-:W-:Y:S01]  /*43f0*/  ISETP.GT.U32.AND P4, PT, R23.reuse, R74, PT ;  /* 0x0000004a1700720c */ /* 0x040fe20003f84070 */
[--C-:B------:R-:W-:Y:S01]  /*4400*/  @!P2 IMAD.IADD R112, R112, 0x1, -R23.reuse ;  /* 0x000000017070a824 */ /* 0x100fe200078e0a17 */
[C---:B------:R-:W-:Y:S01]  /*4410*/  ISETP.GT.U32.AND P2, PT, R23.reuse, R156, PT ;  /* 0x0000009c1700720c */ /* 0x040fe20003f44070 */
[--C-:B------:R-:W-:Y:S01]  /*4420*/  @!P1 IMAD.IADD R110, R110, 0x1, -R23.reuse ;  /* 0x000000016e6e9824 */ /* 0x100fe200078e0a17 */
[C---:B------:R-:W-:Y:S01]  /*4430*/  ISETP.GT.U32.AND P1, PT, R23.reuse, R154, PT ;  /* 0x0000009a1700720c */ /* 0x040fe20003f24070 */
[--C-:B------:R-:W-:Y:S01]  /*4440*/  @!P0 IMAD.IADD R116, R116, 0x1, -R23.reuse ;  /* 0x0000000174748824 */ /* 0x100fe200078e0a17 */
[----:B------:R-:W-:Y:S01]  /*4450*/  ISETP.GT.U32.AND P0, PT, R23, R158, PT ;  /* 0x0000009e1700720c */ /* 0x000fe20003f04070 */
[--C-:B------:R-:W-:Y:S01]  /*4460*/  @!P6 IMAD.IADD R118, R118, 0x1, -R23.reuse ;  /* 0x000000017676e824 */ /* 0x100fe200078e0a17 */
[----:B------:R-:W-:Y:S01]  /*4470*/  ISETP.GE.AND P6, PT, R117, RZ, PT ;  /* 0x000000ff7500720c */ /* 0x000fe20003fc6270 */
[----:B------:R-:W-:Y:S01]  /*4480*/  @!P3 IMAD.IADD R130, R130, 0x1, -R23 ;  /* 0x000000018282b824 */ /* 0x000fe200078e0a17 */
[----:B------:R-:W-:-:S03]  /*4490*/  ISETP.GE.AND P3, PT, R153, RZ, PT ;  /* 0x000000ff9900720c */ /* 0x000fc60003f66270 */
[--C-:B------:R-:W-:Y:S01]  /*44a0*/  @!P4 IMAD.IADD R74, R74, 0x1, -R23.reuse ;  /* 0x000000014a4ac824 */ /* 0x100fe200078e0a17 */
[----:B------:R-:W-:Y:S01]  /*44b0*/  ISETP.GE.AND P4, PT, R119, RZ, PT ;  /* 0x000000ff7700720c */ /* 0x000fe20003f86270 */
[--C-:B------:R-:W-:Y:S01]  /*44c0*/  @!P2 IMAD.IADD R156, R156, 0x1, -R23.reuse ;  /* 0x000000019c9ca824 */ /* 0x100fe200078e0a17 */
[----:B------:R-:W-:Y:S01]  /*44d0*/  ISETP.GE.AND P2, PT, R157, RZ, PT ;  /* 0x000000ff9d00720c */ /* 0x000fe20003f46270 */
[--C-:B------:R-:W-:Y:S01]  /*44e0*/  @!P1 IMAD.IADD R154, R154, 0x1, -R23.reuse ;  /* 0x000000019a9a9824 */ /* 0x100fe200078e0a17 */
[----:B------:R-:W-:Y:S01]  /*44f0*/  ISETP.GE.AND P1, PT, R155, RZ, PT ;  /* 0x000000ff9b00720c */ /* 0x000fe20003f26270 */
[----:B------:R-:W-:Y:S01]  /*4500*/  @!P0 IMAD.IADD R158, R158, 0x1, -R23 ;  /* 0x000000019e9e8824 */ /* 0x000fe200078e0a17 */
[C---:B------:R-:W-:Y:S01]  /*4510*/  ISETP.GT.U32.AND P0, PT, R23.reuse, R74, PT ;  /* 0x0000004a1700720c */ /* 0x040fe20003f04070 */
[----:B------:R-:W-:Y:S01]  /*4520*/  @!P6 IMAD.MOV R104, RZ, RZ, -R104 ;  /* 0x000000ffff68e224 */ /* 0x000fe200078e0a68 */
[----:B------:R-:W-:Y:S01]  /*4530*/  ISETP.GT.U32.AND P6, PT, R23, R156, PT ;  /* 0x0000009c1700720c */ /* 0x000fe20003fc4070 */
[----:B------:R-:W-:-:S02]  /*4540*/  IMAD.MOV.U32 R72, RZ, RZ, R112 ;  /* 0x000000ffff487224 */ /* 0x000fc400078e0070 */
[----:B------:R-:W-:Y:S02]  /*4550*/  IMAD.MOV.U32 R114, RZ, RZ, R110 ;  /* 0x000000ffff727224 */ /* 0x000fe400078e006e */
[----:B------:R-:W-:Y:S01]  /*4560*/  @!P3 IMAD.MOV R72, RZ, RZ, -R72 ;  /* 0x000000ffff48b224 */ /* 0x000fe200078e0a48 */
[C---:B------:R-:W-:Y:S01]  /*4570*/  ISETP.GT.U32.AND P3, PT, R23.reuse, R154, PT ;  /* 0x0000009a1700720c */ /* 0x040fe20003f64070 */
[----:B------:R-:W-:Y:S01]  /*4580*/  @!P4 IMAD.MOV R114, RZ, RZ, -R114 ;  /* 0x000000ffff72c224 */ /* 0x000fe200078e0a72 */
[----:B------:R-:W-:Y:S01]  /*4590*/  ISETP.GT.U32.AND P4, PT, R23, R130, PT ;  /* 0x000000821700720c */ /* 0x000fe20003f84070 */
[----:B------:R-:W-:Y:S01]  /*45a0*/  @!P2 IMAD.MOV R118, RZ, RZ, -R118 ;  /* 0x000000ffff76a224 */ /* 0x000fe200078e0a76 */
[----:B------:R-:W-:Y:S01]  /*45b0*/  ISETP.GE.AND P2, PT, R109, RZ, PT ;  /* 0x000000ff6d00720c */ /* 0x000fe20003f46270 */
[----:B------:R-:W-:Y:S01]  /*45c0*/  @!P1 IMAD.MOV R116, RZ, RZ, -R116 ;  /* 0x000000ffff749224 */ /* 0x000fe200078e0a74 */
        /* <DEDUP_REMOVED lines=9> */
[----:B------:R-:W-:Y:S01]  /*4660*/  @!P2 IMAD.MOV R74, RZ, RZ, -R74 ;  /* 0x000000ffff4aa224 */ /* 0x000fe200078e0a4a */
[----:B------:R-:W-:Y:S01]  /*4670*/  PLOP3.LUT P2, PT, PT, PT, UP1, 0x80, 0x8 ;  /* 0x000000000008781c */ /* 0x000fe20003f4f018 */
[----:B------:R-:W-:Y:S01]  /*4680*/  @!P1 IMAD.IADD R158, R158, 0x1, -R23 ;  /* 0x000000019e9e9824 */ /* 0x000fe200078e0a17 */
[----:B------:R-:W-:Y:S01]  /*4690*/  LOP3.LUT R23, R73, 0x44, RZ, 0xfc, !PT ;  /* 0x0000004449177812 */ /* 0x000fe200078efcff */
[----:B------:R-:W-:Y:S01]  /*46a0*/  @!P0 IMAD.MOV R130, RZ, RZ, -R130 ;  /* 0x000000ffff828224 */ /* 0x000fe200078e0a82 */
[----:B------:R-:W-:Y:S01]  /*46b0*/  PLOP3.LUT P0, PT, PT, PT, UP1, 0x80, 0x8 ;  /* 0x000000000008781c */ /* 0x000fe20003f0f018 */
[----:B------:R-:W-:Y:S01]  /*46c0*/  @!P6 IMAD.MOV R158, RZ, RZ, -R158 ;  /* 0x000000ffff9ee224 */ /* 0x000fe200078e0a9e */
[----:B------:R-:W-:-:S02]  /*46d0*/  ISETP.LT.AND P2, PT, R81, UR20, P2 ;  /* 0x0000001451007c0c */ /* 0x000fc40009741270 */
[----:B------:R-:W-:Y:S02]  /*46e0*/  ISETP.NE.AND P6, PT, R87, RZ, PT ;  /* 0x000000ff5700720c */ /* 0x000fe40003fc5270 */
[----:B------:R-:W-:Y:S02]  /*46f0*/  LOP3.LUT R81, RZ, R87, RZ, 0x33, !PT ;  /* 0x00000057ff517212 */ /* 0x000fe400078e33ff */
[----:B------:R-:W-:Y:S02]  /*4700*/  ISETP.LT.AND P0, PT, R23, UR20, P0 ;  /* 0x0000001417007c0c */ /* 0x000fe40008701270 */
[----:B------:R-:W-:Y:S01]  /*4710*/  SEL R99, R81, R72, !P6 ;  /* 0x0000004851637207 */ /* 0x000fe20007000000 */
[----:B------:R-:W-:Y:S01]  /*4720*/  @!P3 IMAD.MOV R156, RZ, RZ, -R156 ;  /* 0x000000ffff9cb224 */ /* 0x000fe200078e0a9c */
[----:B------:R-:W-:Y:S01]  /*4730*/  LOP3.LUT R72, R0, 0x7f, RZ, 0xc0, !PT ;  /* 0x0000007f00487812 */ /* 0x000fe200078ec0ff */
[----:B------:R-:W-:Y:S01]  /*4740*/  @!P4 IMAD.MOV R154, RZ, RZ, -R154 ;  /* 0x000000ffff9ac224 */ /* 0x000fe200078e0a9a */
[----:B------:R-:W-:-:S02]  /*4750*/  PLOP3.LUT P1, PT, PT, PT, UP1, 0x80, 0x8 ;  /* 0x000000000008781c */ /* 0x000fc40003f2f018 */
[----:B------:R-:W-:Y:S02]  /*4760*/  PLOP3.LUT P3, PT, PT, PT, UP1, 0x80, 0x8 ;  /* 0x000000000008781c */ /* 0x000fe40003f6f018 */
[----:B------:R-:W-:Y:S02]  /*4770*/  LOP3.LUT R23, R73, 0x54, RZ, 0xfc, !PT ;  /* 0x0000005449177812 */ /* 0x000fe400078efcff */
[----:B------:R-:W-:Y:S01]  /*4780*/  PLOP3.LUT P4, PT, PT, PT, UP1, 0x80, 0x8 ;  /* 0x000000000008781c */ /* 0x000fe20003f8f018 */
[----:B------:R-:W-:Y:S01]  /*4790*/  IMAD R71, R72, R71, RZ ;  /* 0x0000004748477224 */ /* 0x000fe200078e02ff */
[----:B------:R-:W-:Y:S02]  /*47a0*/  PRMT R224, RZ, 0x7610, R224 ;  /* 0x00007610ffe07816 */ /* 0x000fe400000000e0 */
[----:B------:R-:W-:Y:S02]  /*47b0*/  ISETP.LT.AND P1, PT, R83, UR20, P1 ;  /* 0x0000001453007c0c */ /* 0x000fe40008f21270 */
[----:B------:R-:W-:-:S02]  /*47c0*/  ISETP.LT.AND P3, PT, R79, UR20, P3 ;  /* 0x000000144f007c0c */ /* 0x000fc40009f61270 */
[C---:B------:R-:W-:Y:S01]  /*47d0*/  SEL R83, R81.reuse, R76, !P6 ;  /* 0x0000004c51537207 */ /* 0x040fe20007000000 */
[----:B------:R-:W2:Y:S01]  /*47e0*/  @P0 LDG.E.U8 R224, desc[UR18][R54.64] ;  /* 0x0000001236e00981 */ /* 0x000ea2000c1e1100 */
[----:B------:R-:W-:Y:S02]  /*47f0*/  SEL R115, R81, R116, !P6 ;  /* 0x0000007451737207 */ /* 0x000fe40007000000 */
[----:B------:R-:W-:Y:S02]  /*4800*/  ISETP.LT.AND P4, PT, R23, UR20, P4 ;  /* 0x0000001417007c0c */ /* 0x000fe4000a781270 */
[C---:B------:R-:W-:Y:S02]  /*4810*/  SEL R87, R81.reuse, R89, !P6 ;  /* 0x0000005951577207 */ /* 0x040fe40007000000 */
[----:B------:R-:W-:Y:S02]  /*4820*/  SEL R116, R81, R118, !P6 ;  /* 0x0000007651747207 */ /* 0x000fe40007000000 */
[----:B------:R-:W-:-:S02]  /*4830*/  PRMT R222, RZ, 0x7610, R222 ;  /* 0x00007610ffde7816 */ /* 0x000fc400000000de */
[C---:B------:R-:W-:Y:S02]  /*4840*/  SEL R79, R81.reuse, R70, !P6 ;  /* 0x00000046514f7207 */ /* 0x040fe40007000000 */
[C---:B------:R-:W-:Y:S02]  /*4850*/  SEL R135, R81.reuse, R135, !P6 ;  /* 0x0000008751877207 */ /* 0x040fe40007000000 */
[C---:B------:R-:W-:Y:S01]  /*4860*/  SEL R120, R81.reuse, R120, !P6 ;  /* 0x0000007851787207 */ /* 0x040fe20007000000 */
[----:B------:R-:W2:Y:S01]  /*4870*/  @P2 LDG.E.U8 R222, desc[UR18][R52.64] ;  /* 0x0000001234de2981 */ /* 0x000ea2000c1e1100 */
[C---:B------:R-:W-:Y:S02]  /*4880*/  SEL R78, R81.reuse, R78, !P6 ;  /* 0x0000004e514e7207 */ /* 0x040fe40007000000 */
[C---:B------:R-:W-:Y:S02]  /*4890*/  SEL R121, R81.reuse, R121, !P6 ;  /* 0x0000007951797207 */ /* 0x040fe40007000000 */
[----:B------:R-:W-:-:S02]  /*48a0*/  SEL R122, R81, R122, !P6 ;  /* 0x0000007a517a7207 */ /* 0x000fc40007000000 */
[C---:B------:R-:W-:Y:S02]  /*48b0*/  SEL R123, R81.reuse, R123, !P6 ;  /* 0x0000007b517b7207 */ /* 0x040fe40007000000 */
[C---:B------:R-:W-:Y:S02]  /*48c0*/  SEL R80, R81.reuse, R80, !P6 ;  /* 0x0000005051507207 */ /* 0x040fe40007000000 */
[C---:B------:R-:W-:Y:S02]  /*48d0*/  SEL R124, R81.reuse, R124, !P6 ;  /* 0x0000007c517c7207 */ /* 0x040fe40007000000 */
        /* <DEDUP_REMOVED lines=49> */
[----:B------:R-:W-:Y:S02]  /*4bf0*/  SEL R81, R81, R158, !P6 ;  /* 0x0000009e51517207 */ /* 0x000fe40007000000 */
[----:B------:R-:W-:-:S02]  /*4c00*/  LOP3.LUT R70, R73, 0x64, RZ, 0xfc, !PT ;  /* 0x0000006449467812 */ /* 0x000fc400078efcff */
[----:B------:R-:W-:Y:S02]  /*4c10*/  IADD3 R198, P6, PT, R71, UR14, RZ ;  /* 0x0000000e47c67c10 */ /* 0x000fe4000ffde0ff */
[----:B------:R-:W-:Y:S01]  /*4c20*/  LOP3.LUT R76, R73, 0x74, RZ, 0xfc, !PT ;  /* 0x00000074494c7812 */ /* 0x000fe200078efcff */
[----:B0-----:R-:W-:Y:S01]  /*4c30*/  IMAD R73, R83, UR4, RZ ;  /* 0x0000000453497c24 */ /* 0x001fe2000f8e02ff */
[----:B------:R-:W-:Y:S02]  /*4c40*/  PLOP3.LUT P0, PT, PT, PT, UP1, 0x80, 0x8 ;  /* 0x000000000008781c */ /* 0x000fe40003f0f018 */
[----:B------:R-:W-:Y:S02]  /*4c50*/  PRMT R226, RZ, 0x7610, R226 ;  /* 0x00007610ffe27816 */ /* 0x000fe400000000e2 */
[----:B------:R-:W-:Y:S02]  /*4c60*/  PRMT R251, RZ, 0x7610, R251 ;  /* 0x00007610fffb7816 */ /* 0x000fe400000000fb */
[----:B------:R-:W-:Y:S01]  /*4c70*/  LEA.HI.X.SX32 R199, R71, UR15, 0x1, P6 ;  /* 0x0000000f47c77c11 */ /* 0x000fe2000b0f0eff */
[----:B------:R-:W-:Y:S01]  /*4c80*/  IMAD R71, R79, UR4, RZ ;  /* 0x000000044f477c24 */ /* 0x000fe2000f8e02ff */
[----:B------:R-:W-:Y:S01]  /*4c90*/  PRMT R228, RZ, 0x7610, R228 ;  /* 0x00007610ffe47816 */ /* 0x000fe200000000e4 */
[----:B------:R-:W-:Y:S01]  /*4ca0*/  IMAD R78, R78, UR4, RZ ;  /* 0x000000044e4e7c24 */ /* 0x000fe2000f8e02ff */
[----:B------:R-:W-:Y:S01]  /*4cb0*/  PLOP3.LUT P2, PT, PT, PT, UP1, 0x80, 0x8 ;  /* 0x000000000008781c */ /* 0x000fe20003f4f018 */
[----:B------:R-:W2:Y:S01]  /*4cc0*/  @P1 LDG.E.U8 R226, desc[UR18][R56.64] ;  /* 0x0000001238e21981 */ /* 0x000ea2000c1e1100 */
[----:B------:R-:W-:-:S02]  /*4cd0*/  ISETP.LT.AND P0, PT, R72, UR20, P0 ;  /* 0x0000001448007c0c */ /* 0x000fc40008701270 */
[-C--:B------:R-:W-:Y:S01]  /*4ce0*/  IADD3 R72, P6, PT, R73, R198.reuse, RZ ;  /* 0x000000c649487210 */ /* 0x080fe20007fde0ff */
[----:B------:R-:W2:Y:S01]  /*4cf0*/  @P3 LDG.E.U8 R251, desc[UR18][R60.64] ;  /* 0x000000123cfb3981 */ /* 0x000ea2000c1e1100 */
[----:B------:R-:W-:Y:S01]  /*4d00*/  ISETP.LT.AND P2, PT, R70, UR20, P2 ;  /* 0x0000001446007c0c */ /* 0x000fe20009741270 */
[----:B------:R-:W-:Y:S01]  /*4d10*/  IMAD R81, R81, UR4, RZ ;  /* 0x0000000451517c24 */ /* 0x000fe2000f8e02ff */
[----:B------:R-:W-:Y:S01]  /*4d20*/  PLOP3.LUT P1, PT, PT, PT, UP1, 0x80, 0x8 ;  /* 0x000000000008781c */ /* 0x000fe20003f2f018 */
[----:B------:R-:W2:Y:S01]  /*4d30*/  @P4 LDG.E.U8 R228, desc[UR18][R58.64] ;  /* 0x000000123ae44981 */ /* 0x000ea2000c1e1100 */
[----:B------:R-:W-:Y:S02]  /*4d40*/  IADD3 R70, P3, PT, R71, R198, RZ ;  /* 0x000000c647467210 */ /* 0x000fe40007f7e0ff */
[----:B------:R-:W-:Y:S02]  /*4d50*/  LEA.HI.X.SX32 R73, R73, R199, 0x1, P6 ;  /* 0x000000c749497211 */ /* 0x000fe400030f0eff */
[----:B------:R-:W-:-:S02]  /*4d60*/  PLOP3.LUT P4, PT, PT, PT, UP1, 0x80, 0x8 ;  /* 0x000000000008781c */ /* 0x000fc40003f8f018 */
[----:B------:R-:W-:Y:S02]  /*4d70*/  IADD3 R74, P6, PT, R78, R198, RZ ;  /* 0x000000c64e4a7210 */ /* 0x000fe40007fde0ff */
[-C--:B------:R-:W-:Y:S02]  /*4d80*/  LEA.HI.X.SX32 R71, R71, R199.reuse, 0x1, P3 ;  /* 0x000000c747477211 */ /* 0x080fe400018f0eff */
[----:B------:R-:W-:Y:S01]  /*4d90*/  ISETP.LT.AND P1, PT, R75, UR20, P1 ;  /* 0x000000144b007c0c */ /* 0x000fe20008f21270 */
[----:B------:R-:W-:Y:S01]  /*4da0*/  IMAD R79, R80, UR4, RZ ;  /* 0x00000004504f7c24 */ /* 0x000fe2000f8e02ff */
[----:B------:R-:W-:Y:S02]  /*4db0*/  PLOP3.LUT P3, PT, PT, PT, UP1, 0x80, 0x8 ;  /* 0x000000000008781c */ /* 0x000fe40003f6f018 */
[----:B------:R-:W-:Y:S02]  /*4dc0*/  ISETP.LT.AND P4, PT, R76, UR20, P4 ;  /* 0x000000144c007c0c */ /* 0x000fe4000a781270 */
[----:B------:R-:W-:-:S02]  /*4dd0*/  LEA.HI.X.SX32 R75, R78, R199, 0x1, P6 ;  /* 0x000000c74e4b7211 */ /* 0x000fc400030f0eff */
[-C--:B------:R-:W-:Y:S02]  /*4de0*/  IADD3 R76, P6, PT, R81, R198.reuse, RZ ;  /* 0x000000c6514c7210 */ /* 0x080fe40007fde0ff */
[----:B------:R-:W-:Y:S02]  /*4df0*/  ISETP.LT.AND P3, PT, R77, UR20, P3 ;  /* 0x000000144d007c0c */ /* 0x000fe40009f61270 */
[----:B------:R-:W-:Y:S01]  /*4e00*/  LEA.HI.X.SX32 R77, R81, R199, 0x1, P6 ;  /* 0x000000c7514d7211 */ /* 0x000fe200030f0eff */
[----:B------:R-:W-:Y:S01]  /*4e10*/  IMAD R81, R82, UR4, RZ ;  /* 0x0000000452517c24 */ /* 0x000fe2000f8e02ff */
[----:B------:R-:W-:Y:S01]  /*4e20*/  IADD3 R78, P6, PT, R79, R198, RZ ;  /* 0x000000c64f4e7210 */ /* 0x000fe20007fde0ff */
[----:B------:R-:W-:-:S03]  /*4e30*/  IMAD R83, R84, UR4, RZ ;  /* 0x0000000454537c24 */ /* 0x000fc6000f8e02ff */
[----:B------:R-:W-:Y:S02]  /*4e40*/  LEA.HI.X.SX32 R79, R79, R199, 0x1, P6 ;  /* 0x000000c74f4f7211 */ /* 0x000fe400030f0eff */
        /* <DEDUP_REMOVED lines=25> */
[----:B------:R-:W-:Y:S01]  /*4fe0*/  IMAD R103, R97, UR4, RZ ;  /* 0x0000000461677c24 */ /* 0x000fe2000f8e02ff */
[----:B------:R-:W-:Y:S02]  /*4ff0*/  PRMT R249, RZ, 0x7610, R249 ;  /* 0x00007610fff97816 */ /* 0x000fe400000000f9 */
[----:B------:R-:W-:Y:S02]  /*5000*/  PRMT R237, RZ, 0x7610, R237 ;  /* 0x00007610ffed7816 */ /* 0x000fe400000000ed */
[----:B------:R-:W-:Y:S02]  /*5010*/  PRMT R241, RZ, 0x7610, R241 ;  /* 0x00007610fff17816 */ /* 0x000fe400000000f1 */
[----:B------:R-:W-:Y:S01]  /*5020*/  PRMT R243, RZ, 0x7610, R243 ;  /* 0x00007610fff37816 */ /* 0x000fe200000000f3 */
[----:B------:R-:W3:Y:S01]  /*5030*/  @P2 LDG.E.U8 R249, desc[UR18][R62.64] ;  /* 0x000000123ef92981 */ /* 0x000ee2000c1e1100 */
[----:B------:R-:W-:-:S02]  /*5040*/  PRMT R245, RZ, 0x7610, R245 ;  /* 0x00007610fff57816 */ /* 0x000fc400000000f5 */
[----:B------:R-:W-:Y:S01]  /*5050*/  PRMT R247, RZ, 0x7610, R247 ;  /* 0x00007610fff77816 */ /* 0x000fe200000000f7 */
[----:B------:R-:W3:Y:S01]  /*5060*/  @P1 LDG.E.U8 R237, desc[UR18][R64.64] ;  /* 0x0000001240ed1981 */ /* 0x000ee2000c1e1100 */
[----:B------:R-:W-:Y:S02]  /*5070*/  PRMT R239, RZ, 0x7610, R239 ;  /* 0x00007610ffef7816 */ /* 0x000fe400000000ef */
[----:B------:R-:W-:Y:S01]  /*5080*/  PRMT R209, RZ, 0x7610, R209 ;  /* 0x00007610ffd17816 */ /* 0x000fe200000000d1 */
[----:B------:R-:W4:Y:S01]  /*5090*/  @P4 LDG.E.U8 R241, desc[UR18][R66.64] ;  /* 0x0000001242f14981 */ /* 0x000f22000c1e1100 */
[----:B------:R-:W-:Y:S02]  /*50a0*/  PRMT R207, RZ, 0x7610, R207 ;  /* 0x00007610ffcf7816 */ /* 0x000fe400000000cf */
[----:B------:R-:W-:Y:S01]  /*50b0*/  PRMT R250, RZ, 0x7610, R250 ;  /* 0x00007610fffa7816 */ /* 0x000fe200000000fa */
[----:B------:R-:W4:Y:S01]  /*50c0*/  @P3 LDG.E.U8 R243, desc[UR18][R68.64] ;  /* 0x0000001244f33981 */ /* 0x000f22000c1e1100 */
[----:B------:R-:W-:-:S02]  /*50d0*/  PRMT R248, RZ, 0x7610, R248 ;  /* 0x00007610fff87816 */ /* 0x000fc400000000f8 */
[----:B------:R-:W-:Y:S01]  /*50e0*/  PRMT R246, RZ, 0x7610, R246 ;  /* 0x00007610fff67816 */ /* 0x000fe200000000f6 */
[----:B------:R-:W4:Y:S01]  /*50f0*/  @P0 LDG.E.U8 R245, desc[UR18][R70.64] ;  /* 0x0000001246f50981 */ /* 0x000f22000c1e1100 */
[----:B------:R-:W-:Y:S02]  /*5100*/  PRMT R244, RZ, 0x7610, R244 ;  /* 0x00007610fff47816 */ /* 0x000fe400000000f4 */
[----:B------:R-:W-:Y:S01]  /*5110*/  PRMT R242, RZ, 0x7610, R242 ;  /* 0x00007610fff27816 */ /* 0x000fe200000000f2 */
[----:B------:R-:W4:Y:S01]  /*5120*/  @P0 LDG.E.U8 R247, desc[UR18][R74.64] ;  /* 0x000000124af70981 */ /* 0x000f22000c1e1100 */
[----:B------:R-:W-:-:S03]  /*5130*/  LEA.HI.X.SX32 R97, R100, R199, 0x1, P6 ;  /* 0x000000c764617211 */ /* 0x000fc600030f0eff */
[----:B------:R-:W4:Y:S04]  /*5140*/  @P0 LDG.E.U8 R239, desc[UR18][R78.64] ;  /* 0x000000124eef0981 */ /* 0x000f28000c1e1100 */
[----:B------:R-:W4:Y:S04]  /*5150*/  @P0 LDG.E.U8 R209, desc[UR18][R80.64] ;  /* 0x0000001250d10981 */ /* 0x000f28000c1e1100 */
[----:B------:R-:W4:Y:S04]  /*5160*/  @P0 LDG.E.U8 R207, desc[UR18][R82.64] ;  /* 0x0000001252cf0981 */ /* 0x000f28000c1e1100 */
[----:B------:R-:W4:Y:S04]  /*5170*/  @P0 LDG.E.U8 R250, desc[UR18][R88.64] ;  /* 0x0000001258fa0981 */ /* 0x000f28000c1e1100 */
[----:B------:R-:W4:Y:S04]  /*5180*/  @P0 LDG.E.U8 R248, desc[UR18][R90.64] ;  /* 0x000000125af80981 */ /* 0x000f28000c1e1100 */
[----:B------:R-:W4:Y:S04]  /*5190*/  @P0 LDG.E.U8 R246, desc[UR18][R92.64] ;  /* 0x000000125cf60981 */ /* 0x000f28000c1e1100 */
[----:B------:R-:W4:Y:S04]  /*51a0*/  @P0 LDG.E.U8 R244, desc[UR18][R94.64] ;  /* 0x000000125ef40981 */ /* 0x000f28000c1e1100 */
[----:B------:R-:W4:Y:S01]  /*51b0*/  @P0 LDG.E.U8 R242, desc[UR18][R96.64] ;  /* 0x0000001260f20981 */ /* 0x000f22000c1e1100 */
[----:B------:R-:W-:-:S02]  /*51c0*/  IMAD R178, R135, UR4, RZ ;  /* 0x0000000487b27c24 */ /* 0x000fc4000f8e02ff */
[----:B------:R-:W-:Y:S02]  /*51d0*/  IMAD R176, R120, UR4, RZ ;  /* 0x0000000478b07c24 */ /* 0x000fe4000f8e02ff */
[----:B------:R-:W-:Y:S01]  /*51e0*/  IMAD R171, R106, UR4, RZ ;  /* 0x000000046aab7c24 */ /* 0x000fe2000f8e02ff */
[-C--:B------:R-:W-:Y:S01]  /*51f0*/  IADD3 R106, P3, PT, R178, R198.reuse, RZ ;  /* 0x000000c6b26a7210 */ /* 0x080fe20007f7e0ff */
[----:B------:R-:W-:Y:S01]  /*5200*/  IMAD R177, R108, UR4, RZ ;  /* 0x000000046cb17c24 */ /* 0x000fe2000f8e02ff */
[-C--:B------:R-:W-:Y:S01]  /*5210*/  IADD3 R108, P1, PT, R176, R198.reuse, RZ ;  /* 0x000000c6b06c7210 */ /* 0x080fe20007f3e0ff */
[----:B------:R-:W-:Y:S01]  /*5220*/  IMAD R120, R121, UR4, RZ ;  /* 0x0000000479787c24 */ /* 0x000fe2000f8e02ff */
[----:B------:R-:W-:Y:S01]  /*5230*/  IADD3 R98, P6, PT, R102, R198, RZ ;  /* 0x000000c666627210 */ /* 0x000fe20007fde0ff */
[----:B------:R-:W-:Y:S02]  /*5240*/  IMAD R172, R124, UR4, RZ ;  /* 0x000000047cac7c24 */ /* 0x000fe4000f8e02ff */
[----:B------:R-:W-:-:S02]  /*5250*/  IMAD R170, R125, UR4, RZ ;  /* 0x000000047daa7c24 */ /* 0x000fc4000f8e02ff */
[----:B------:R-:W-:Y:S02]  /*5260*/  IMAD R174, R123, UR4, RZ ;  /* 0x000000047bae7c24 */ /* 0x000fe4000f8e02ff */
[----:B------:R-:W-:Y:S02]  /*5270*/  IMAD R123, R127, UR4, RZ ;  /* 0x000000047f7b7c24 */ /* 0x000fe4000f8e02ff */
[----:B------:R-:W-:Y:S01]  /*5280*/  IMAD R175, R107, UR4, RZ ;  /* 0x000000046baf7c24 */ /* 0x000fe2000f8e02ff */
[-C--:B------:R-:W-:Y:S01]  /*5290*/  LEA.HI.X.SX32 R107, R178, R199.reuse, 0x1, P3 ;  /* 0x000000c7b26b7211 */ /* 0x080fe200018f0eff */
[----:B------:R-:W-:Y:S01]  /*52a0*/  IMAD R179, R109, UR4, RZ ;  /* 0x000000046db37c24 */ /* 0x000fe2000f8e02ff */
[-C--:B------:R-:W-:Y:S01]  /*52b0*/  LEA.HI.X.SX32 R109, R176, R199.reuse, 0x1, P1 ;  /* 0x000000c7b06d7211 */ /* 0x080fe200008f0eff */
[----:B------:R-:W-:Y:S01]  /*52c0*/  IMAD R104, R99, UR4, RZ ;  /* 0x0000000463687c24 */ /* 0x000fe2000f8e02ff */
[----:B------:R-:W-:Y:S01]  /*52d0*/  LEA.HI.X.SX32 R99, R102, R199, 0x1, P6 ;  /* 0x000000c766637211 */ /* 0x000fe200030f0eff */
[----:B------:R-:W-:-:S02]  /*52e0*/  IMAD R127, R129, UR4, RZ ;  /* 0x00000004817f7c24 */ /* 0x000fc4000f8e02ff */
[----:B------:R-:W-:Y:S01]  /*52f0*/  IMAD R181, R110, UR4, RZ ;  /* 0x000000046eb57c24 */ /* 0x000fe2000f8e02ff */
[-C--:B------:R-:W-:Y:S01]  /*5300*/  IADD3 R110, P2, PT, R120, R198.reuse, RZ ;  /* 0x000000c6786e7210 */ /* 0x080fe20007f5e0ff */
        /* <DEDUP_REMOVED lines=8> */
[----:B------:R-:W-:Y:S01]  /*5390*/  IMAD R183, R111, UR4, RZ ;  /* 0x000000046fb77c24 */ /* 0x000fe2000f8e02ff */
[-C--:B------:R-:W-:Y:S01]  /*53a0*/  LEA.HI.X.SX32 R111, R120, R199.reuse, 0x1, P2 ;  /* 0x000000c7786f7211 */ /* 0x080fe200010f0eff */
[----:B------:R-:W-:Y:S01]  /*53b0*/  IMAD R195, R117, UR4, RZ ;  /* 0x0000000475c37c24 */ /* 0x000fe2000f8e02ff */
[-C--:B------:R-:W-:Y:S01]  /*53c0*/  LEA.HI.X.SX32 R117, R172, R199.reuse, 0x1, P3 ;  /* 0x000000c7ac757211 */ /* 0x080fe200018f0eff */
[----:B------:R-:W-:Y:S01]  /*53d0*/  IMAD R23, R119, UR4, RZ ;  /* 0x0000000477177c24 */ /* 0x000fe2000f8e02ff */
[-C--:B------:R-:W-:Y:S01]  /*53e0*/  LEA.HI.X.SX32 R119, R170, R199.reuse, 0x1, P1 ;  /* 0x000000c7aa777211 */ /* 0x080fe200008f0eff */
[----:B------:R-:W-:Y:S01]  /*53f0*/  IMAD R105, R101, UR4, RZ ;  /* 0x0000000465697c24 */ /* 0x000fe2000f8e02ff */
[-C--:B------:R-:W-:Y:S01]  /*5400*/  LEA.HI.X.SX32 R101, R103, R199.reuse, 0x1, P6 ;  /* 0x000000c767657211 */ /* 0x080fe200030f0eff */
        /* <DEDUP_REMOVED lines=8> */
[----:B------:R-:W-:Y:S01]  /*5490*/  IMAD R162, R140, UR4, RZ ;  /* 0x000000048ca27c24 */ /* 0x000fe2000f8e02ff */
[-C--:B------:R-:W-:Y:S01]  /*54a0*/  LEA.HI.X.SX32 R121, R121, R199.reuse, 0x1, P2 ;  /* 0x000000c779797211 */ /* 0x080fe200010f0eff */
[----:B------:R-:W-:Y:S01]  /*54b0*/  IMAD R158, R143, UR4, RZ ;  /* 0x000000048f9e7c24 */ /* 0x000fe2000f8e02ff */
[-C--:B------:R-:W-:Y:S01]  /*54c0*/  LEA.HI.X.SX32 R127, R127, R199.reuse, 0x1, P3 ;  /* 0x000000c77f7f7211 */ /* 0x080fe200018f0eff */
[----:B------:R-:W-:Y:S01]  /*54d0*/  IMAD R160, R144, UR4, RZ ;  /* 0x0000000490a07c24 */ /* 0x000fe2000f8e02ff */
[-C--:B------:R-:W-:Y:S01]  /*54e0*/  LEA.HI.X.SX32 R129, R129, R199.reuse, 0x1, P1 ;  /* 0x000000c781817211 */ /* 0x080fe200008f0eff */
[----:B------:R-:W-:Y:S01]  /*54f0*/  IMAD R122, R122, UR4, RZ ;  /* 0x000000047a7a7c24 */ /* 0x000fe2000f8e02ff */
[----:B------:R-:W-:-:S02]  /*5500*/  LEA.HI.X.SX32 R103, R104, R199, 0x1, P6 ;  /* 0x000000c768677211 */ /* 0x000fc400030f0eff */
[-C--:B------:R-:W-:Y:S02]  /*5510*/  IADD3 R132, P2, PT, R168, R198.reuse, RZ ;  /* 0x000000c6a8847210 */ /* 0x080fe40007f5e0ff */
[-C--:B------:R-:W-:Y:S02]  /*5520*/  IADD3 R138, P3, PT, R166, R198.reuse, RZ ;  /* 0x000000c6a68a7210 */ /* 0x080fe40007f7e0ff */
[-C--:B------:R-:W-:Y:S02]  /*5530*/  IADD3 R140, P1, PT, R164, R198.reuse, RZ ;  /* 0x000000c6a48c7210 */ /* 0x080fe40007f3e0ff */
[-C--:B------:R-:W-:Y:S01]  /*5540*/  IADD3 R104, P6, PT, R105, R198.reuse, RZ ;  /* 0x000000c669687210 */ /* 0x080fe20007fde0ff */
        /* <DEDUP_REMOVED lines=27> */
[----:B------:R-:W-:Y:S01]  /*5700*/  LEA.HI.X.SX32 R113, R122, R199, 0x1, P6 ;  /* 0x000000c77a717211 */ /* 0x000fe200030f0eff */
[----:B------:R-:W-:Y:S01]  /*5710*/  IMAD R135, R136, UR4, RZ ;  /* 0x0000000488877c24 */ /* 0x000fe2000f8e02ff */
[----:B------:R-:W-:-:S02]  /*5720*/  IADD3 R124, P4, PT, R125, R198, RZ ;  /* 0x000000c67d7c7210 */ /* 0x000fc40007f9e0ff */
[-C--:B------:R-:W-:Y:S02]  /*5730*/  IADD3 R152, P2, PT, R153, R198.reuse, RZ ;  /* 0x000000c699987210 */ /* 0x080fe40007f5e0ff */
[-C--:B------:R-:W-:Y:S02]  /*5740*/  IADD3 R158, P3, PT, R159, R198.reuse, RZ ;  /* 0x000000c69f9e7210 */ /* 0x080fe40007f7e0ff */
[-C--:B------:R-:W-:Y:S02]  /*5750*/  IADD3 R160, P1, PT, R161, R198.reuse, RZ ;  /* 0x000000c6a1a07210 */ /* 0x080fe40007f3e0ff */
[----:B------:R-:W-:Y:S02]  /*5760*/  IADD3 R122, P6, PT, R123, R198, RZ ;  /* 0x000000c67b7a7210 */ /* 0x000fe40007fde0ff */
[-C--:B------:R-:W-:Y:S02]  /*5770*/  LEA.HI.X.SX32 R125, R125, R199.reuse, 0x1, P4 ;  /* 0x000000c77d7d7211 */ /* 0x080fe400020f0eff */
[----:B------:R-:W-:-:S02]  /*5780*/  LEA.HI.X.SX32 R153, R153, R199, 0x1, P2 ;  /* 0x000000c799997211 */ /* 0x000fc400010f0eff */
[-C--:B------:R-:W-:Y:S02]  /*5790*/  LEA.HI.X.SX32 R159, R159, R199.reuse, 0x1, P3 ;  /* 0x000000c79f9f7211 */ /* 0x080fe400018f0eff */
[-C--:B------:R-:W-:Y:S02]  /*57a0*/  LEA.HI.X.SX32 R161, R161, R199.reuse, 0x1, P1 ;  /* 0x000000c7a1a17211 */ /* 0x080fe400008f0eff */
[----:B------:R-:W-:Y:S02]  /*57b0*/  LEA.HI.X.SX32 R123, R123, R199, 0x1, P6 ;  /* 0x000000c77b7b7211 */ /* 0x000fe400030f0eff */
[-C--:B------:R-:W-:Y:S02]  /*57c0*/  IADD3 R136, P4, PT, R137, R198.reuse, RZ ;  /* 0x000000c689887210 */ /* 0x080fe40007f9e0ff */
[-C--:B------:R-:W-:Y:S02]  /*57d0*/  IADD3 R162, P2, PT, R163, R198.reuse, RZ ;  /* 0x000000c6a3a27210 */ /* 0x080fe40007f5e0ff */
[----:B------:R-:W-:-:S02]  /*57e0*/  IADD3 R168, P3, PT, R169, R198, RZ ;  /* 0x000000c6a9a87210 */ /* 0x000fc40007f7e0ff */
[-C--:B------:R-:W-:Y:S02]  /*57f0*/  IADD3 R170, P1, PT, R171, R198.reuse, RZ ;  /* 0x000000c6abaa7210 */ /* 0x080fe40007f3e0ff */
[----:B------:R-:W-:Y:S01]  /*5800*/  IADD3 R134, P6, PT, R135, R198, RZ ;  /* 0x000000c687867210 */ /* 0x000fe20007fde0ff */
[----:B------:R-:W-:Y:S01]  /*5810*/  IMAD R155, R146, UR4, RZ ;  /* 0x00000004929b7c24 */ /* 0x000fe2000f8e02ff */
[-C--:B------:R-:W-:Y:S01]  /*5820*/  LEA.HI.X.SX32 R137, R137, R199.reuse, 0x1, P4 ;  /* 0x000000c789897211 */ /* 0x080fe200020f0eff */
[----:B------:R-:W-:Y:S01]  /*5830*/  IMAD R157, R147, UR4, RZ ;  /* 0x00000004939d7c24 */ /* 0x000fe2000f8e02ff */
[-C--:B------:R-:W-:Y:S02]  /*5840*/  LEA.HI.X.SX32 R163, R163, R199.reuse, 0x1, P2 ;  /* 0x000000c7a3a37211 */ /* 0x080fe400010f0eff */
[-C--:B------:R-:W-:Y:S02]  /*5850*/  LEA.HI.X.SX32 R169, R169, R199.reuse, 0x1, P3 ;  /* 0x000000c7a9a97211 */ /* 0x080fe400018f0eff */
[----:B------:R-:W-:-:S02]  /*5860*/  LEA.HI.X.SX32 R171, R171, R199, 0x1, P1 ;  /* 0x000000c7abab7211 */ /* 0x000fc400008f0eff */
[----:B------:R-:W-:Y:S02]  /*5870*/  LEA.HI.X.SX32 R135, R135, R199, 0x1, P6 ;  /* 0x000000c787877211 */ /* 0x000fe400030f0eff */
[-C--:B------:R-:W-:Y:S02]  /*5880*/  IADD3 R146, P4, PT, R156, R198.reuse, RZ ;  /* 0x000000c69c927210 */ /* 0x080fe40007f9e0ff */
[-C--:B------:R-:W-:Y:S02]  /*5890*/  IADD3 R172, P1, PT, R173, R198.reuse, RZ ;  /* 0x000000c6adac7210 */ /* 0x080fe40007f3e0ff */
[-C--:B------:R-:W-:Y:S02]  /*58a0*/  IADD3 R174, P2, PT, R175, R198.reuse, RZ ;  /* 0x000000c6afae7210 */ /* 0x080fe40007f5e0ff */
[-C--:B------:R-:W-:Y:S02]  /*58b0*/  IADD3 R176, P3, PT, R177, R198.reuse, RZ ;  /* 0x000000c6b1b07210 */ /* 0x080fe40007f7e0ff */
[----:B------:R-:W-:-:S02]  /*58c0*/  IADD3 R144, P6, PT, R154, R198, RZ ;  /* 0x000000c69a907210 */ /* 0x000fc40007fde0ff */
[-C--:B------:R-:W-:Y:S02]  /*58d0*/  LEA.HI.X.SX32 R147, R156, R199.reuse, 0x1, P4 ;  /* 0x000000c79c937211 */ /* 0x080fe400020f0eff */
[-C--:B------:R-:W-:Y:S02]  /*58e0*/  LEA.HI.X.SX32 R173, R173, R199.reuse, 0x1, P1 ;  /* 0x000000c7adad7211 */ /* 0x080fe400008f0eff */
[-C--:B------:R-:W-:Y:S02]  /*58f0*/  LEA.HI.X.SX32 R175, R175, R199.reuse, 0x1, P2 ;  /* 0x000000c7afaf7211 */ /* 0x080fe400010f0eff */
[-C--:B------:R-:W-:Y:S02]  /*5900*/  LEA.HI.X.SX32 R177, R177, R199.reuse, 0x1, P3 ;  /* 0x000000c7b1b17211 */ /* 0x080fe400018f0eff */
[----:B------:R-:W-:Y:S02]  /*5910*/  LEA.HI.X.SX32 R145, R154, R199, 0x1, P6 ;  /* 0x000000c79a917211 */ /* 0x000fe400030f0eff */
        /* <DEDUP_REMOVED lines=14> */
[----:B------:R-:W-:Y:S02]  /*5a00*/  IADD3 R164, P6, PT, R165, R198, RZ ;  /* 0x000000c6a5a47210 */ /* 0x000fe40007fde0ff */
[-C--:B------:R-:W-:Y:S02]  /*5a10*/  LEA.HI.X.SX32 R167, R167, R199.reuse, 0x1, P4 ;  /* 0x000000c7a7a77211 */ /* 0x080fe400020f0eff */
        /* <DEDUP_REMOVED lines=14> */
[----:B------:R-:W-:Y:S01]  /*5b00*/  SHF.R.S32.HI R23, RZ, 0x7, R0 ;  /* 0x00000007ff177819 */ /* 0x000fe20000011400 */
[----:B------:R-:W-:-:S04]  /*5b10*/  @!UP2 UIADD3 UR4, UPT, UPT, -UR11, 0x100000, URZ ;  /* 0x001000000b04a890 */ /* 0x000fc8000fffe1ff */
[----:B------:R-:W-:Y:S02]  /*5b20*/  @!UP2 USHF.L.U32 UR5, UR4, 0xb, URZ ;  /* 0x0000000b0405a899 */ /* 0x000fe400080006ff */
[----:B------:R-:W-:Y:S01]  /*5b30*/  @!UP2 USHF.L.U32 UR4, UR4, 0x1, URZ ;  /* 0x000000010404a899 */ /* 0x000fe200080006ff */
[----:B------:R-:W-:Y:S01]  /*5b40*/  SGXT R23, R23, 0x1 ;  /* 0x000000011717781a */ /* 0x000fe20000000200 */
[----:B------:R-:W-:-:S03]  /*5b50*/  VOTEU.ALL UP1, P5 ;  /* 0x0000000000ff7886 */ /* 0x000fc60002820000 */
[----:B------:R-:W-:Y:S02]  /*5b60*/  LOP3.LUT R23, R23, 0x90, RZ, 0xc0, !PT ;  /* 0x0000009017177812 */ /* 0x000fe400078ec0ff */
[----:B------:R-:W-:Y:S02]  /*5b70*/  PRMT R201, RZ, 0x7610, R201 ;  /* 0x00007610ffc97816 */ /* 0x000fe400000000c9 */
[----:B------:R-:W-:-:S03]  /*5b80*/  LOP3.LUT R23, R23, 0x7f, R0, 0x78, !PT ;  /* 0x0000007f17177812 */ /* 0x000fc600078e7800 */
[----:B------:R0:W1:Y:S01]  /*5b90*/  @!UP1 SYNCS.EXCH.64 URZ, [UR9+0xc008], UR4 ;  /* 0x00c0080409ff95b2 */ /* 0x0000620008000100 */
[----:B------:R-:W-:Y:S01]  /*5ba0*/  PRMT R252, RZ, 0x7610, R252 ;  /* 0x00007610fffc7816 */ /* 0x000fe200000000fc */
[----:B------:R-:W4:Y:S01]  /*5bb0*/  @P0 LDG.E.U8 R201, desc[UR18][R84.64] ;  /* 0x0000001254c90981 */ /* 0x000f22000c1e1100 */
[----:B------:R-:W-:Y:S02]  /*5bc0*/  PRMT R240, RZ, 0x7610, R240 ;  /* 0x00007610fff07816 */ /* 0x000fe400000000f0 */
[----:B------:R-:W-:Y:S01]  /*5bd0*/  PRMT R238, RZ, 0x7610, R238 ;  /* 0x00007610ffee7816 */ /* 0x000fe200000000ee */
[----:B--2---:R2:W-:Y:S01]  /*5be0*/  STS.U8 [R23+UR9+0x8000], R223 ;  /* 0x008000df17007988 */ /* 0x0045e20008000009 */
[----:B------:R-:W-:Y:S02]  /*5bf0*/  PRMT R236, RZ, 0x7610, R236 ;  /* 0x00007610ffec7816 */ /* 0x000fe400000000ec */
[----:B------:R-:W-:Y:S01]  /*5c00*/  PRMT R234, RZ, 0x7610, R234 ;  /* 0x00007610ffea7816 */ /* 0x000fe200000000ea */
[----:B-----5:R5:W-:Y:S01]  /*5c10*/  STS.U8 [R23+UR9+0x8200], R221 ;  /* 0x008200dd17007988 */ /* 0x020be20008000009 */
[----:B------:R-:W-:-:S02]  /*5c20*/  PRMT R235, RZ, 0x7610, R235 ;  /* 0x00007610ffeb7816 */ /* 0x000fc400000000eb */
[----:B------:R-:W-:Y:S01]  /*5c30*/  PRMT R233, RZ, 0x7610, R233 ;  /* 0x00007610ffe97816 */ /* 0x000fe200000000e9 */
[----:B---3--:R3:W-:Y:S01]  /*5c40*/  STS.U8 [R23+UR9+0x8400], R219 ;  /* 0x008400db17007988 */ /* 0x0087e20008000009 */
[----:B------:R-:W-:Y:S02]  /*5c50*/  PRMT R231, RZ, 0x7610, R231 ;  /* 0x00007610ffe77816 */ /* 0x000fe400000000e7 */
[----:B------:R-:W-:Y:S01]  /*5c60*/  PRMT R229, RZ, 0x7610, R229 ;  /* 0x00007610ffe57816 */ /* 0x000fe200000000e5 */
[----:B----4-:R4:W-:Y:S01]  /*5c70*/  STS.U8 [R23+UR9+0x8600], R217 ;  /* 0x008600d917007988 */ /* 0x0109e20008000009 */
[----:B------:R-:W-:Y:S02]  /*5c80*/  PRMT R227, RZ, 0x7610, R227 ;  /* 0x00007610ffe37816 */ /* 0x000fe400000000e3 */
[----:B------:R-:W-:Y:S01]  /*5c90*/  PRMT R225, RZ, 0x7610, R225 ;  /* 0x00007610ffe17816 */ /* 0x000fe200000000e1 */
[----:B------:R0:W-:Y:S01]  /*5ca0*/  STS.U8 [R23+UR9+0x8800], R215 ;  /* 0x008800d717007988 */ /* 0x0001e20008000009 */
[----:B--2---:R-:W-:-:S02]  /*5cb0*/  PRMT R223, RZ, 0x7610, R223 ;  /* 0x00007610ffdf7816 */ /* 0x004fc400000000df */
[----:B-----5:R-:W-:Y:S01]  /*5cc0*/  PRMT R221, RZ, 0x7610, R221 ;  /* 0x00007610ffdd7816 */ /* 0x020fe200000000dd */
[----:B------:R2:W-:Y:S01]  /*5cd0*/  STS.U8 [R23+UR9+0x8a00], R213 ;  /* 0x008a00d517007988 */ /* 0x0005e20008000009 */
[----:B---3--:R-:W-:Y:S02]  /*5ce0*/  PRMT R219, RZ, 0x7610, R219 ;  /* 0x00007610ffdb7816 */ /* 0x008fe400000000db */
[----:B----4-:R-:W-:Y:S01]  /*5cf0*/  PRMT R217, RZ, 0x7610, R217 ;  /* 0x00007610ffd97816 */ /* 0x010fe200000000d9 */
[----:B------:R3:W-:Y:S01]  /*5d00*/  STS.U8 [R23+UR9+0x8c00], R211 ;  /* 0x008c00d317007988 */ /* 0x0007e20008000009 */
[----:B0-----:R-:W-:-:S03]  /*5d10*/  PRMT R215, RZ, 0x7610, R215 ;  /* 0x00007610ffd77816 */ /* 0x001fc600000000d7 */
[----:B------:R0:W-:Y:S01]  /*5d20*/  STS.U8 [R23+UR9+0x8e00], R205 ;  /* 0x008e00cd17007988 */ /* 0x0001e20008000009 */
[----:B--2---:R-:W-:-:S03]  /*5d30*/  PRMT R213, RZ, 0x7610, R213 ;  /* 0x00007610ffd57816 */ /* 0x004fc600000000d5 */
[----:B------:R2:W-:Y:S01]  /*5d40*/  STS.U8 [R23+UR9+0x9000], R203 ;  /* 0x009000cb17007988 */ /* 0x0005e20008000009 */
[----:B---3--:R-:W-:-:S03]  /*5d50*/  PRMT R211, RZ, 0x7610, R211 ;  /* 0x00007610ffd37816 */ /* 0x008fc600000000d3 */
[----:B------:R3:W-:Y:S01]  /*5d60*/  STS.U8 [R23+UR9+0x9200], R131 ;  /* 0x0092008317007988 */ /* 0x0007e20008000009 */
[----:B0-----:R-:W-:-:S03]  /*5d70*/  PRMT R205, RZ, 0x7610, R205 ;  /* 0x00007610ffcd7816 */ /* 0x001fc600000000cd */
[----:B------:R0:W-:Y:S01]  /*5d80*/  STS.U8 [R23+UR9+0x9800], R200 ;  /* 0x009800c817007988 */ /* 0x0001e20008000009 */
[----:B--2---:R-:W-:-:S03]  /*5d90*/  PRMT R203, RZ, 0x7610, R203 ;  /* 0x00007610ffcb7816 */ /* 0x004fc600000000cb */
[----:B------:R2:W-:Y:S01]  /*5da0*/  STS.U8 [R23+UR9+0x9a00], R202 ;  /* 0x009a00ca17007988 */ /* 0x0005e20008000009 */
[----:B---3--:R-:W-:-:S03]  /*5db0*/  PRMT R131, RZ, 0x7610, R131 ;  /* 0x00007610ff837816 */ /* 0x008fc60000000083 */
[----:B------:R3:W-:Y:S01]  /*5dc0*/  STS.U8 [R23+UR9+0x9400], R232 ;  /* 0x009400e817007988 */ /* 0x0007e20008000009 */
[----:B0-----:R-:W-:-:S03]  /*5dd0*/  LOP3.LUT R200, R23, 0x20, RZ, 0x3c, !PT ;  /* 0x0000002017c87812 */ /* 0x001fc600078e3cff */
[----:B------:R0:W-:Y:S01]  /*5de0*/  STS.U8 [R23+UR9+0x9600], R230 ;  /* 0x009600e617007988 */ /* 0x0001e20008000009 */
[----:B--2---:R-:W-:-:S03]  /*5df0*/  PRMT R202, RZ, 0x7610, R202 ;  /* 0x00007610ffca7816 */ /* 0x004fc600000000ca */
[----:B------:R2:W-:Y:S01]  /*5e00*/  STS.U8 [R23+UR9+0x9c00], R204 ;  /* 0x009c00cc17007988 */ /* 0x0005e20008000009 */
[----:B------:R-:W-:-:S03]  /*5e10*/  PRMT R130, RZ, 0x7610, R130 ;  /* 0x00007610ff827816 */ /* 0x000fc60000000082 */
[----:B------:R4:W-:Y:S01]  /*5e20*/  STS.U8 [R23+UR9+0x9e00], R206 ;  /* 0x009e00ce17007988 */ /* 0x0009e20008000009 */
[----:B---3--:R-:W-:Y:S02]  /*5e30*/  PRMT R232, RZ, 0x7610, R232 ;  /* 0x00007610ffe87816 */ /* 0x008fe400000000e8 */
[----:B0-----:R-:W-:Y:S01]  /*5e40*/  PRMT R230, RZ, 0x7610, R230 ;  /* 0x00007610ffe67816 */ /* 0x001fe200000000e6 */
[----:B------:R-:W3:Y:S01]  /*5e50*/  @P0 LDG.E.U8 R252, desc[UR18][R86.64] ;  /* 0x0000001256fc0981 */ /* 0x000ee2000c1e1100 */
[----:B--2---:R-:W-:-:S03]  /*5e60*/  PRMT R204, RZ, 0x7610, R204 ;  /* 0x00007610ffcc7816 */ /* 0x004fc600000000cc */
[----:B------:R-:W2:Y:S01]  /*5e70*/  @P0 LDG.E.U8 R240, desc[UR18][R98.64] ;  /* 0x0000001262f00981 */ /* 0x000ea2000c1e1100 */
[----:B----4-:R-:W-:-:S03]  /*5e80*/  PRMT R206, RZ, 0x7610, R206 ;  /* 0x00007610ffce7816 */ /* 0x010fc600000000ce */
[----:B------:R-:W4:Y:S04]  /*5e90*/  @P0 LDG.E.U8 R238, desc[UR18][R100.64] ;  /* 0x0000001264ee0981 */ /* 0x000f28000c1e1100 */
[----:B------:R-:W5:Y:S04]  /*5ea0*/  @P0 LDG.E.U8 R236, desc[UR18][R102.64] ;  /* 0x0000001266ec0981 */ /* 0x000f68000c1e1100 */
[----:B------:R-:W2:Y:S04]  /*5eb0*/  @P0 LDG.E.U8 R234, desc[UR18][R104.64] ;  /* 0x0000001268ea0981 */ /* 0x000ea8000c1e1100 */
[----:B------:R0:W-:Y:S04]  /*5ec0*/  STS.U8 [R200+UR9+0x8100], R208 ;  /* 0x008100d0c8007988 */ /* 0x0001e80008000009 */
[----:B------:R1:W-:Y:S04]  /*5ed0*/  STS.U8 [R200+UR9+0x8500], R210 ;  /* 0x008500d2c8007988 */ /* 0x0003e80008000009 */
[----:B------:R1:W-:Y:S01]  /*5ee0*/  STS.U8 [R200+UR9+0x8900], R212 ;  /* 0x008900d4c8007988 */ /* 0x0003e20008000009 */
[----:B0-----:R-:W-:-:S03]  /*5ef0*/  PRMT R208, RZ, 0x7610, R208 ;  /* 0x00007610ffd07816 */ /* 0x001fc600000000d0 */
[----:B------:R0:W-:Y:S01]  /*5f00*/  STS.U8 [R200+UR9+0x8300], R214 ;  /* 0x008300d6c8007988 */ /* 0x0001e20008000009 */
[----:B-1----:R-:W-:-:S03]  /*5f10*/  PRMT R210, RZ, 0x7610, R210 ;  /* 0x00007610ffd27816 */ /* 0x002fc600000000d2 */
[----:B------:R1:W-:Y:S01]  /*5f20*/  STS.U8 [R200+UR9+0x8700], R216 ;  /* 0x008700d8c8007988 */ /* 0x0003e20008000009 */
[----:B------:R-:W-:-:S03]  /*5f30*/  PRMT R212, RZ, 0x7610, R212 ;  /* 0x00007610ffd47816 */ /* 0x000fc600000000d4 */
        /* <DEDUP_REMOVED lines=22> */
[----:B------:R-:W5:Y:S01]  /*60a0*/  @P0 LDG.E.U8 R235, desc[UR18][R72.64] ;  /* 0x0000001248eb0981 */ /* 0x000f62000c1e1100 */
[----:B------:R-:W-:-:S03]  /*60b0*/  PRMT R241, RZ, 0x7610, R241 ;  /* 0x00007610fff17816 */ /* 0x000fc600000000f1 */
[----:B------:R-:W5:Y:S01]  /*60c0*/  @P0 LDG.E.U8 R233, desc[UR18][R110.64] ;  /* 0x000000126ee90981 */ /* 0x000f62000c1e1100 */
[----:B0-----:R-:W-:-:S03]  /*60d0*/  PRMT R243, RZ, 0x7610, R243 ;  /* 0x00007610fff37816 */ /* 0x001fc600000000f3 */
[----:B------:R-:W5:Y:S04]  /*60e0*/  @P0 LDG.E.U8 R231, desc[UR18][R116.64] ;  /* 0x0000001274e70981 */ /* 0x000f68000c1e1100 */
        /* <DEDUP_REMOVED lines=13> */
[----:B------:R0:W-:Y:S04]  /*61c0*/  STS.U8 [R23+UR9], R245 ;  /* 0x000000f517007988 */ /* 0x0001e80008000009 */
        /* <DEDUP_REMOVED lines=51> */
[----:B------:R0:W-:Y:S04]  /*6500*/  STS.U8 [R23+UR9+0x1400], R201 ;  /* 0x001400c917007988 */ /* 0x0001e80008000009 */
[----:B---3--:R-:W-:Y:S01]  /*6510*/  STS.U8 [R23+UR9+0x1800], R252 ;  /* 0x001800fc17007988 */ /* 0x008fe20008000009 */
[----:B0-----:R-:W-:-:S03]  /*6520*/  LOP3.LUT R201, R23, 0x40, RZ, 0x3c, !PT ;  /* 0x0000004017c97812 */ /* 0x001fc600078e3cff */
[----:B--2---:R-:W-:Y:S04]  /*6530*/  STS.U8 [R23+UR9+0x3000], R240 ;  /* 0x003000f017007988 */ /* 0x004fe80008000009 */
[----:B----4-:R-:W-:Y:S04]  /*6540*/  STS.U8 [R23+UR9+0x3400], R238 ;  /* 0x003400ee17007988 */ /* 0x010fe80008000009 */
[----:B-----5:R-:W-:Y:S04]  /*6550*/  STS.U8 [R23+UR9+0x3800], R236 ;  /* 0x003800ec17007988 */ /* 0x020fe80008000009 */
[----:B------:R-:W-:Y:S01]  /*6560*/  STS.U8 [R23+UR9+0x3c00], R234 ;  /* 0x003c00ea17007988 */ /* 0x000fe20008000009 */
[----:B------:R-:W-:-:S03]  /*6570*/  UISETP.NE.U32.AND UP1, UPT, UR17, URZ, UPT ;  /* 0x000000ff1100728c */ /* 0x000fc6000bf25070 */
[----:B------:R-:W-:Y:S04]  /*6580*/  STS.U8 [R200+UR9+0x100], R235 ;  /* 0x000100ebc8007988 */ /* 0x000fe80008000009 */
        /* <DEDUP_REMOVED lines=14> */
[----:B------:R-:W-:Y:S01]  /*6670*/  STS.U8 [R200+UR9+0x3d00], R205 ;  /* 0x003d00cdc8007988 */ /* 0x000fe20008000009 */
[----:B------:R-:W-:-:S03]  /*6680*/  UISETP.LT.OR UP3, UPT, UR16, 0x80, UP1 ;  /* 0x000000801000788c */ /* 0x000fc60008f61670 */
[----:B------:R0:W-:Y:S04]  /*6690*/  STS.U8 [R201+UR9+0x200], R202 ;  /* 0x000200cac9007988 */ /* 0x0001e80008000009 */
[----:B------:R1:W-:Y:S01]  /*66a0*/  STS.U8 [R201+UR9+0x600], R204 ;  /* 0x000600ccc9007988 */ /* 0x0003e20008000009 */
[----:B0-----:R-:W-:-:S03]  /*66b0*/  LOP3.LUT R202, R23, 0x60, RZ, 0x3c, !PT ;  /* 0x0000006017ca7812 */ /* 0x001fc600078e3cff */
[----:B------:R1:W-:Y:S04]  /*66c0*/  STS.U8 [R201+UR9+0xa00], R206 ;  /* 0x000a00cec9007988 */ /* 0x0003e80008000009 */
        /* <DEDUP_REMOVED lines=28> */
[----:B------:R1:W-:Y:S01]  /*6890*/  STS.U8 [R202+UR9+0x3b00], R242 ;  /* 0x003b00f2ca007988 */ /* 0x0003e20008000009 */
[----:B------:R0:W-:Y:S06]  /*68a0*/  MEMBAR.ALL.CTA ;  /* 0x0000000000007992 */ /* 0x0001ec0000008000 */
[----:B0-----:R-:W0:Y:S01]  /*68b0*/  FENCE.VIEW.ASYNC.S ;  /* 0x00000000000073c6 */ /* 0x001e220000000000 */
[----:B------:R-:W-:Y:S01]  /*68c0*/  UISETP.GE.AND UP2, UPT, UR16, 0x100, UPT ;  /* 0x000001001000788c */ /* 0x000fe2000bf46270 */
[----:B0-----:R-:W-:Y:S06]  /*68d0*/  BAR.SYNC.DEFER_BLOCKING 0x0 ;  /* 0x0000000000007b1d */ /* 0x001fec0000010000 */
[----:B------:R-:W-:Y:S05]  /*68e0*/  BRA.U UP3, `(.L_x_6) ;  /* 0x0000000103847547 */ /* 0x000fea000b800000 */
[----:B------:R-:W-:Y:S02]  /*68f0*/  UIADD3 UR4, UPT, UPT, UR9, 0x8000, URZ ;  /* 0x0000800009047890 */ /* 0x000fe4000fffe0ff */
[----:B------:R-:W-:Y:S02]  /*6900*/  USHF.R.U32.HI UR14, URZ, 0x4, UR9 ;  /* 0x00000004ff0e7899 */ /* 0x000fe40008011609 */
[----:B------:R-:W-:Y:S02]  /*6910*/  USHF.R.U32.HI UR4, URZ, 0x4, UR4 ;  /* 0x00000004ff047899 */ /* 0x000fe40008011604 */
[----:B------:R-:W-:Y:S02]  /*6920*/  USGXT.U32 UR14, UR14, 0xe ;  /* 0x0000000e0e0e789a */ /* 0x000fe40008000000 */
[----:B------:R-:W-:Y:S02]  /*6930*/  USGXT.U32 UR12, UR4, 0xe ;  /* 0x0000000e040c789a */ /* 0x000fe40008000000 */
[----:B------:R-:W-:-:S02]  /*6940*/  UIADD3 UR32, UP4, UPT, UR14, 0x2, URZ ;  /* 0x000000020e207890 */ /* 0x000fc4000ff9e0ff */
[----:B------:R-:W-:Y:S01]  /*6950*/  UIADD3 UR30, UP3, UPT, UR12, 0x80, URZ ;  /* 0x000000800c1e7890 */ /* 0x000fe2000ff7e0ff */
[----:B------:R-:W-:Y:S01]  /*6960*/  UMOV UR4, URZ ;  /* 0x000000ff00047c82 */ /* 0x000fe20008000000 */
[----:B------:R-:W-:Y:S01]  /*6970*/  UMOV UR34, 0x0 ;  /* 0x0000000000227882 */ /* 0x000fe20000000000 */
[----:B------:R-:W-:Y:S02]  /*6980*/  UIADD3.X UR33, UPT, UPT, UR4, 0x40004040, URZ, UP4, !UPT ;  /* 0x4000404004217890 */ /* 0x000fe4000a7fe4ff */
[----:B------:R-:W-:Y:S02]  /*6990*/  UIADD3.X UR31, UPT, UPT, UR4, -0x7fffbfe0, URZ, UP3, !UPT ;  /* 0x80004020041f7890 */ /* 0x000fe40009ffe4ff */
[----:B------:R-:W-:Y:S02]  /*69a0*/  UIADD3.64 UR24, UPT, UPT, UR32, 0x2, URZ ;  /* 0x0000000220187897 */ /* 0x000fe4000fffe0ff */
[----:B------:R-:W-:Y:S02]  /*69b0*/  UIADD3.64 UR22, UPT, UPT, UR30, 0x80, URZ ;  /* 0x000000801e167897 */ /* 0x000fe4000fffe0ff */
[----:B------:R-:W-:-:S02]  /*69c0*/  UIADD3.64 UR28, UPT, UPT, UR32, 0x4, URZ ;  /* 0x00000004201c7897 */ /* 0x000fc4000fffe0ff */
[----:B------:R-:W-:Y:S01]  /*69d0*/  UIADD3.64 UR26, UPT, UPT, UR30, 0x100, URZ ;  /* 0x000001001e1a7897 */ /* 0x000fe2000fffe0ff */
[----:B------:R-:W-:Y:S01]  /*69e0*/  UMOV UR35, 0x4208490 ;  /* 0x0420849000237882 */ /* 0x000fe20000000000 */
[----:B------:R-:W-:Y:S01]  /*69f0*/  UMOV UR15, 0x40004040 ;  /* 0x40004040000f7882 */ /* 0x000fe20000000000 */
[----:B------:R-:W-:Y:S01]  /*6a00*/  UMOV UR13, 0x80004020 ;  /* 0x80004020000d7882 */ /* 0x000fe20000000000 */
[----:B------:R-:W-:Y:S01]  /*6a10*/  UMOV UR36, 0x0 ;  /* 0x0000000000247882 */ /* 0x000fe20000000000 */
[----:B------:R-:W-:Y:S01]  /*6a20*/  UMOV UR37, 0x4208490 ;  /* 0x0420849000257882 */ /* 0x000fe20000000000 */
[----:B------:R-:W-:Y:S01]  /*6a30*/  UMOV UR38, 0x0 ;  /* 0x0000000000267882 */ /* 0x000fe20000000000 */
[----:B------:R-:W-:Y:S01]  /*6a40*/  UMOV UR39, 0x4208490 ;  /* 0x0420849000277882 */ /* 0x000fe20000000000 */
[----:B------:R-:W-:Y:S01]  /*6a50*/  UMOV UR4, UR6 ;  /* 0x0000000600047c82 */ /* 0x000fe20008000000 */
[----:B------:R-:W-:Y:S01]  /*6a60*/  UMOV UR5, URZ ;  /* 0x000000ff00057c82 */ /* 0x000fe20008000000 */
[----:B------:R0:W-:Y:S01]  /*6a70*/  UTCQMMA gdesc[UR12], gdesc[UR14], tmem[UR8], tmem[UR34], idesc[UR35], !UPT ;  /* 0x00ff220e0c0075ea */ /* 0x0001e2000f800308 */
[----:B------:R-:W-:Y:S01]  /*6a80*/  UMOV UR40, 0x0 ;  /* 0x0000000000287882 */ /* 0x000fe20000000000 */
[----:B------:R-:W-:Y:S01]  /*6a90*/  UMOV UR41, 0x4208490 ;  /* 0x0420849000297882 */ /* 0x000fe20000000000 */
[----:B------:R0:W-:Y:S01]  /*6aa0*/  UTCQMMA gdesc[UR30], gdesc[UR32], tmem[UR8], tmem[UR36], idesc[UR37], UPT ;  /* 0x00ff24201e0075ea */ /* 0x0001e2000b800308 */
[----:B------:R-:W-:Y:S01]  /*6ab0*/  UMOV UR4, UR4 ;  /* 0x0000000400047c82 */ /* 0x000fe20008000000 */
[----:B------:R0:W-:Y:S01]  /*6ac0*/  UTCQMMA gdesc[UR22], gdesc[UR24], tmem[UR8], tmem[UR38], idesc[UR39], UPT ;  /* 0x00ff2618160075ea */ /* 0x0001e2000b800308 */
[----:B------:R0:W-:Y:S01]  /*6ad0*/  UTCQMMA gdesc[UR26], gdesc[UR28], tmem[UR8], tmem[UR40], idesc[UR41], UPT ;  /* 0x00ff281c1a0075ea */ /* 0x0001e2000b800308 */
[----:B------:R0:W-:Y:S01]  /*6ae0*/  UTCBAR [UR4], URZ ;  /* 0x000000ff040073e9 */ /* 0x0001e200080000ff */
[----:B------:R-:W-:Y:S01]  /*6af0*/  NOP ;  /* 0x0000000000007918 */ /* 0x000fe20000000000 */
.L_x_6:
[----:B0-----:R-:W-:Y:S01]  /*6b00*/  UMOV UR4, URZ ;  /* 0x000000ff00047c82 */ /* 0x001fe20008000000 */
[----:B------:R-:W-:Y:S05]  /*6b10*/  BRA.U !UP2, `(.L_x_7) ;  /* 0x000000250ac87547 */ /* 0x000fea000b800000 */
[----:B------:R-:W-:Y:S01]  /*6b20*/  USHF.R.S32.HI UR7, URZ, 0x1f, UR16 ;  /* 0x0000001fff077899 */ /* 0x000fe20008011410 */
[----:B------:R-:W-:Y:S01]  /*6b30*/  IMAD.MOV.U32 R131, RZ, RZ, RZ ;  /* 0x000000ffff837224 */ /* 0x000fe200078e00ff */
[----:B------:R-:W-:Y:S02]  /*6b40*/  UIADD3 UR11, UPT, UPT, UR9, 0xa000, URZ ;  /* 0x0000a000090b7890 */ /* 0x000fe4000fffe0ff */
[----:B------:R-:W-:Y:S02]  /*6b50*/  UIADD3 UR12, UPT, UPT, UR9, 0x4000, URZ ;  /* 0x00004000090c7890 */ /* 0x000fe4000fffe0ff */
[----:B------:R-:W-:Y:S02]  /*6b60*/  USHF.R.U32.HI UR11, URZ, 0x4, UR11 ;  /* 0x00000004ff0b7899 */ /* 0x000fe4000801160b */
[----:B------:R-:W-:Y:S02]  /*6b70*/  USHF.R.U32.HI UR14, URZ, 0x4, UR12 ;  /* 0x00000004ff0e7899 */ /* 0x000fe4000801160c */
[----:B------:R-:W-:-:S02]  /*6b80*/  ULEA.HI UR7, UR7, UR16, URZ, 0x7 ;  /* 0x0000001007077291 */ /* 0x000fc4000f8f38ff */
[----:B------:R-:W-:Y:S02]  /*6b90*/  USGXT.U32 UR12, UR11, 0xe ;  /* 0x0000000e0b0c789a */ /* 0x000fe40008000000 */
[----:B------:R-:W-:Y:S02]  /*6ba0*/  USGXT.U32 UR14, UR14, 0xe ;  /* 0x0000000e0e0e789a */ /* 0x000fe40008000000 */
[----:B------:R-:W-:Y:S02]  /*6bb0*/  USHF.R.S32.HI UR7, URZ, 0x7, UR7 ;  /* 0x00000007ff077899 */ /* 0x000fe40008011407 */
[----:B------:R-:W-:Y:S02]  /*6bc0*/  UIADD3 UR22, UP2, UPT, UR12, 0x80, URZ ;  /* 0x000000800c167890 */ /* 0x000fe4000ff5e0ff */
[----:B------:R-:W-:Y:S02]  /*6bd0*/  UIADD3 UR24, UP3, UPT, UR14, 0x2, URZ ;  /* 0x000000020e187890 */ /* 0x000fe4000ff7e0ff */
[----:B------:R-:W-:Y:S01]  /*6be0*/  UISETP.LT.AND UP4, UPT, UR7, 0x2, UPT ;  /* 0x000000020700788c */ /* 0x000fe2000bf81270 */
[----:B------:R-:W-:Y:S01]  /*6bf0*/  UMOV UR4, URZ ;  /* 0x000000ff00047c82 */ /* 0x000fe20008000000 */
[----:B------:R-:W-:Y:S01]  /*6c00*/  UMOV UR5, URZ ;  /* 0x000000ff00057c82 */ /* 0x000fe20008000000 */
[----:B------:R-:W-:-:S02]  /*6c10*/  UIADD3.X UR23, UPT, UPT, UR4, -0x7fffbfe0, URZ, UP2, !UPT ;  /* 0x8000402004177890 */ /* 0x000fc400097fe4ff */
[----:B------:R-:W-:Y:S02]  /*6c20*/  UIADD3.X UR25, UPT, UPT, UR5, 0x40004040, URZ, UP3, !UPT ;  /* 0x4000404005197890 */ /* 0x000fe40009ffe4ff */
[----:B------:R-:W-:Y:S02]  /*6c30*/  USEL UR7, UR7, 0x2, !UP4 ;  /* 0x0000000207077887 */ /* 0x000fe4000e000000 */
[----:B------:R-:W-:Y:S01]  /*6c40*/  UIADD3 UR20, UPT, UPT, UR20, -0x80, URZ ;  /* 0xffffff8014147890 */ /* 0x000fe2000fffe0ff */
[----:B------:R-:W0:Y:S01]  /*6c50*/  LDCU.64 UR40, c[0x0][0x3a8] ;  /* 0x00007500ff2877ac */ /* 0x000e220008000a00 */
[----:B------:R-:W-:Y:S02]  /*6c60*/  UIADD3 UR11, UPT, UPT, UR7, -0x1, URZ ;  /* 0xffffffff070b7890 */ /* 0x000fe4000fffe0ff */
[----:B------:R-:W-:Y:S02]  /*6c70*/  UIADD3.64 UR26, UPT, UPT, UR22, 0x80, URZ ;  /* 0x00000080161a7897 */ /* 0x000fe4000fffe0ff */
[----:B------:R-:W-:-:S02]  /*6c80*/  UIADD3.64 UR28, UPT, UPT, UR24, 0x2, URZ ;  /* 0x00000002181c7897 */ /* 0x000fc4000fffe0ff */
[----:B------:R-:W-:Y:S02]  /*6c90*/  UIADD3.64 UR30, UPT, UPT, UR22, 0x100, URZ ;  /* 0x00000100161e7897 */ /* 0x000fe4000fffe0ff */
[----:B------:R-:W-:Y:S01]  /*6ca0*/  UIADD3.64 UR32, UPT, UPT, UR24, 0x4, URZ ;  /* 0x0000000418207897 */ /* 0x000fe2000fffe0ff */
[----:B------:R-:W-:-:S11]  /*6cb0*/  UMOV UR21, 0x1 ;  /* 0x0000000100157882 */ /* 0x000fd60000000000 */
.L_x_10:
[----:B0-----:R-:W-:Y:S01]  /*6cc0*/  USHF.L.U32 UR13, UR41, 0x7, URZ ;  /* 0x00000007290d7899 */ /* 0x001fe200080006ff */
[----:B------:R-:W-:Y:S01]  /*6cd0*/  IMAD.U32 R131, R131, -0x80000000, RZ ;  /* 0x8000000083837824 */ /* 0x000fe200078e00ff */
[----:B------:R-:W-:Y:S01]  /*6ce0*/  USHF.L.U32 UR4, UR40, 0x7, URZ ;  /* 0x0000000728047899 */ /* 0x000fe200080006ff */
[----:B-1----:R-:W-:Y:S01]  /*6cf0*/  SHF.R.U32.HI R130, RZ, 0x6, R0 ;  /* 0x00000006ff827819 */ /* 0x002fe20000011600 */
[----:B------:R-:W-:Y:S01]  /*6d00*/  USHF.R.S32.HI UR15, URZ, 0x1f, UR13 ;  /* 0x0000001fff0f7899 */ /* 0x000fe2000801140d */
[----:B------:R-:W-:Y:S01]  /*6d10*/  PRMT R209, RZ, 0x7610, R209 ;  /* 0x00007610ffd17816 */ /* 0x000fe200000000d1 */
[----:B------:R-:W-:Y:S01]  /*6d20*/  USHF.R.S32.HI UR7, URZ, 0x1f, UR4 ;  /* 0x0000001fff077899 */ /* 0x000fe20008011404 */
[----:B------:R-:W-:Y:S02]  /*6d30*/  IADD3 R196, P3, PT, R196, UR13, RZ ;  /* 0x0000000dc4c47c10 */ /* 0x000fe4000ff7e0ff */
[----:B------:R-:W-:Y:S02]  /*6d40*/  IADD3 R198, P2, PT, R198, UR13, RZ ;  /* 0x0000000dc6c67c10 */ /* 0x000fe4000ff5e0ff */
[----:B------:R-:W-:-:S02]  /*6d50*/  IADD3.X R197, PT, PT, R197, UR15, RZ, P3, !PT ;  /* 0x0000000fc5c57c10 */ /* 0x000fc40009ffe4ff */
[----:B------:R-:W-:Y:S02]  /*6d60*/  IADD3 R190, P3, PT, R190, UR13, RZ ;  /* 0x0000000dbebe7c10 */ /* 0x000fe4000ff7e0ff */
[----:B------:R-:W-:Y:S02]  /*6d70*/  IADD3 R76, P4, PT, R76, UR13, RZ ;  /* 0x0000000d4c4c7c10 */ /* 0x000fe4000ff9e0ff */
[----:B------:R-:W-:Y:S02]  /*6d80*/  IADD3.X R191, PT, PT, R191, UR15, RZ, P3, !PT ;  /* 0x0000000fbfbf7c10 */ /* 0x000fe40009ffe4ff */
[----:B------:R-:W-:Y:S02]  /*6d90*/  IADD3 R184, P3, PT, R184, UR13, RZ ;  /* 0x0000000db8b87c10 */ /* 0x000fe4000ff7e0ff */
[----:B------:R-:W-:Y:S02]  /*6da0*/  IADD3.X R199, PT, PT, R199, UR15, RZ, P2, !PT ;  /* 0x0000000fc7c77c10 */ /* 0x000fe400097fe4ff */
[----:B------:R-:W-:-:S02]  /*6db0*/  IADD3.X R185, PT, PT, R185, UR15, RZ, P3, !PT ;  /* 0x0000000fb9b97c10 */ /* 0x000fc40009ffe4ff */
[----:B------:R-:W-:Y:S02]  /*6dc0*/  IADD3 R178, P3, PT, R178, UR13, RZ ;  /* 0x0000000db2b27c10 */ /* 0x000fe4000ff7e0ff */
[----:B------:R-:W-:Y:S02]  /*6dd0*/  IADD3 R104, P6, PT, R104, UR13, RZ ;  /* 0x0000000d68687c10 */ /* 0x000fe4000ffde0ff */
[----:B------:R-:W-:Y:S02]  /*6de0*/  IADD3.X R179, PT, PT, R179, UR15, RZ, P3, !PT ;  /* 0x0000000fb3b37c10 */ /* 0x000fe40009ffe4ff */
[----:B------:R-:W-:Y:S02]  /*6df0*/  IADD3 R172, P3, PT, R172, UR13, RZ ;  /* 0x0000000dacac7c10 */ /* 0x000fe4000ff7e0ff */
[----:B------:R-:W-:Y:S02]  /*6e00*/  IADD3 R192, P2, PT, R192, UR13, RZ ;  /* 0x0000000dc0c07c10 */ /* 0x000fe4000ff5e0ff */
[----:B------:R-:W-:-:S02]  /*6e10*/  IADD3.X R173, PT, PT, R173, UR15, RZ, P3, !PT ;  /* 0x0000000fadad7c10 */ /* 0x000fc40009ffe4ff */
[----:B------:R-:W-:Y:S02]  /*6e20*/  IADD3.X R77, PT, PT, R77, UR15, RZ, P4, !PT ;  /* 0x0000000f4d4d7c10 */ /* 0x000fe4000a7fe4ff */
[----:B------:R-:W-:Y:S02]  /*6e30*/  IADD3 R166, P3, PT, R166, UR13, RZ ;  /* 0x0000000da6a67c10 */ /* 0x000fe4000ff7e0ff */
[----:B------:R-:W-:Y:S02]  /*6e40*/  IADD3 R194, P4, PT, R194, UR13, RZ ;  /* 0x0000000dc2c27c10 */ /* 0x000fe4000ff9e0ff */
[----:B------:R-:W-:Y:S02]  /*6e50*/  IADD3.X R105, PT, PT, R105, UR15, RZ, P6, !PT ;  /* 0x0000000f69697c10 */ /* 0x000fe4000b7fe4ff */
[----:B------:R-:W-:Y:S02]  /*6e60*/  IADD3.X R193, PT, PT, R193, UR15, RZ, P2, !PT ;  /* 0x0000000fc1c17c10 */ /* 0x000fe400097fe4ff */
[----:B------:R-:W-:-:S02]  /*6e70*/  IADD3 R102, P6, PT, R102, UR13, RZ ;  /* 0x0000000d66667c10 */ /* 0x000fc4000ffde0ff */
[----:B------:R-:W-:Y:S02]  /*6e80*/  IADD3 R186, P2, PT, R186, UR13, RZ ;  /* 0x0000000dbaba7c10 */ /* 0x000fe4000ff5e0ff */
[----:B------:R-:W-:Y:S02]  /*6e90*/  IADD3.X R167, PT, PT, R167, UR15, RZ, P3, !PT ;  /* 0x0000000fa7a77c10 */ /* 0x000fe40009ffe4ff */
        /* <DEDUP_REMOVED lines=121> */
[----:B------:R-:W-:Y:S01]  /*7630*/  IADD3.X R55, PT, PT, R55, UR7, RZ, P3, !PT ;  /* 0x0000000737377c10 */ /* 0x000fe20009ffe4ff */
[----:B------:R-:W0:Y:S01]  /*7640*/  SYNCS.PHASECHK.TRANS64.TRYWAIT P3, [UR6], R131 ;  /* 0x00000083ff0075a7 */ /* 0x000e220008061106 */
[----:B------:R-:W-:Y:S02]  /*7650*/  IADD3 R30, P6, PT, R30, UR4, RZ ;  /* 0x000000041e1e7c10 */ /* 0x000fe4000ffde0ff */
[----:B------:R-:W-:-:S02]  /*7660*/  IADD3 R28, P2, PT, R28, UR4, RZ ;  /* 0x000000041c1c7c10 */ /* 0x000fc4000ff5e0ff */
[----:B------:R-:W-:Y:S02]  /*7670*/  IADD3.X R65, PT, PT, R65, UR7, RZ, P4, !PT ;  /* 0x0000000741417c10 */ /* 0x000fe4000a7fe4ff */
[----:B------:R-:W-:Y:S02]  /*7680*/  IADD3 R60, P4, PT, R60, UR4, RZ ;  /* 0x000000043c3c7c10 */ /* 0x000fe4000ff9e0ff */
[----:B------:R-:W-:Y:S02]  /*7690*/  IADD3.X R31, PT, PT, R31, UR7, RZ, P6, !PT ;  /* 0x000000071f1f7c10 */ /* 0x000fe4000b7fe4ff */
[----:B------:R-:W-:Y:S02]  /*76a0*/  IADD3.X R29, PT, PT, R29, UR7, RZ, P2, !PT ;  /* 0x000000071d1d7c10 */ /* 0x000fe400097fe4ff */
        /* <DEDUP_REMOVED lines=32> */
[----:B------:R-:W-:Y:S02]  /*78b0*/  SGXT.U32 R130, R130, 0x2 ;  /* 0x000000028282781a */ /* 0x000fe40000000000 */
[----:B------:R-:W-:Y:S02]  /*78c0*/  IADD3.X R11, PT, PT, R11, UR7, RZ, P4, !PT ;  /* 0x000000070b0b7c10 */ /* 0x000fe4000a7fe4ff */
[----:B------:R-:W-:Y:S02]  /*78d0*/  IADD3 R44, P4, PT, R44, UR4, RZ ;  /* 0x000000042c2c7c10 */ /* 0x000fe4000ff9e0ff */
[----:B------:R-:W-:Y:S02]  /*78e0*/  IADD3.X R9, PT, PT, R9, UR7, RZ, P6, !PT ;  /* 0x0000000709097c10 */ /* 0x000fe4000b7fe4ff */
[----:B------:R-:W-:Y:S02]  /*78f0*/  IADD3.X R7, PT, PT, R7, UR7, RZ, P2, !PT ;  /* 0x0000000707077c10 */ /* 0x000fe400097fe4ff */
[----:B------:R-:W-:-:S02]  /*7900*/  LOP3.LUT R202, R130, 0x10, RZ, 0xfc, !PT ;  /* 0x0000001082ca7812 */ /* 0x000fc400078efcff */
[----:B------:R-:W-:Y:S02]  /*7910*/  LOP3.LUT R203, R130, 0x8, RZ, 0xfc, !PT ;  /* 0x0000000882cb7812 */ /* 0x000fe400078efcff */
[----:B------:R-:W-:Y:S02]  /*7920*/  IADD3 R38, P6, PT, R38, UR4, RZ ;  /* 0x0000000426267c10 */ /* 0x000fe4000ffde0ff */
[----:B------:R-:W-:Y:S02]  /*7930*/  IADD3 R4, P2, PT, R4, UR4, RZ ;  /* 0x0000000404047c10 */ /* 0x000fe4000ff5e0ff */
[----:B------:R-:W-:Y:S02]  /*7940*/  IADD3.X R45, PT, PT, R45, UR7, RZ, P4, !PT ;  /* 0x000000072d2d7c10 */ /* 0x000fe4000a7fe4ff */
[----:B------:R-:W-:Y:S02]  /*7950*/  ISETP.GE.AND P0, PT, R202, UR20, PT ;  /* 0x00000014ca007c0c */ /* 0x000fe4000bf06270 */
[----:B------:R-:W-:-:S02]  /*7960*/  ISETP.GE.AND P1, PT, R203, UR20, PT ;  /* 0x00000014cb007c0c */ /* 0x000fc4000bf26270 */
[----:B------:R-:W-:Y:S02]  /*7970*/  ISETP.GE.AND P4, PT, R130, UR20, PT ;  /* 0x0000001482007c0c */ /* 0x000fe4000bf86270 */
[----:B------:R-:W-:Y:S02]  /*7980*/  IADD3.X R39, PT, PT, R39, UR7, RZ, P6, !PT ;  /* 0x0000000727277c10 */ /* 0x000fe4000b7fe4ff */
[----:B------:R-:W-:Y:S01]  /*7990*/  IADD3.X R5, PT, PT, R5, UR7, RZ, P2, !PT ;  /* 0x0000000705057c10 */ /* 0x000fe200097fe4ff */
[----:B0-----:R-:W-:Y:S08]  /*79a0*/  @!P3 BRA `(.L_x_8) ;  /* 0x000000300094b947 */ /* 0x001ff00003800000 */
.L_x_16:
[C---:B------:R-:W-:Y:S01]  /*79b0*/  LOP3.LUT R131, R130.reuse, 0x18, RZ, 0xfc, !PT ;  /* 0x0000001882837812 */ /* 0x040fe200078efcff */
[----:B------:R-:W2:Y:S01]  /*79c0*/  @!P4 LDG.E.U8 R209, desc[UR18][R4.64] ;  /* 0x0000001204d1c981 */ /* 0x000ea2000c1e1100 */
[----:B------:R-:W-:Y:S02]  /*79d0*/  PRMT R211, RZ, 0x7610, R211 ;  /* 0x00007610ffd37816 */ /* 0x000fe400000000d3 */
[----:B------:R-:W-:Y:S02]  /*79e0*/  ISETP.GE.AND P2, PT, R131, UR20, PT ;  /* 0x0000001483007c0c */ /* 0x000fe4000bf46270 */
[----:B------:R-:W-:Y:S02]  /*79f0*/  LOP3.LUT R131, R130, 0x20, RZ, 0xfc, !PT ;  /* 0x0000002082837812 */ /* 0x000fe400078efcff */
[----:B------:R-:W-:Y:S01]  /*7a00*/  PRMT R213, RZ, 0x7610, R213 ;  /* 0x00007610ffd57816 */ /* 0x000fe200000000d5 */
[----:B------:R-:W3:Y:S01]  /*7a10*/  @!P1 LDG.E.U8 R211, desc[UR18][R6.64] ;  /* 0x0000001206d39981 */ /* 0x000ee2000c1e1100 */
[----:B------:R-:W-:-:S02]  /*7a20*/  ISETP.GE.AND P1, PT, R131, UR20, PT ;  /* 0x0000001483007c0c */ /* 0x000fc4000bf26270 */
[C---:B------:R-:W-:Y:S02]  /*7a30*/  LOP3.LUT R131, R130.reuse, 0x28, RZ, 0xfc, !PT ;  /* 0x0000002882837812 */ /* 0x040fe400078efcff */
[----:B------:R-:W-:Y:S01]  /*7a40*/  PRMT R215, RZ, 0x7610, R215 ;  /* 0x00007610ffd77816 */ /* 0x000fe200000000d7 */
[----:B------:R-:W4:Y:S01]  /*7a50*/  @!P0 LDG.E.U8 R213, desc[UR18][R8.64] ;  /* 0x0000001208d58981 */ /* 0x000f22000c1e1100 */
[----:B------:R-:W-:Y:S02]  /*7a60*/  ISETP.GE.AND P0, PT, R131, UR20, PT ;  /* 0x0000001483007c0c */ /* 0x000fe4000bf06270 */
[----:B------:R-:W-:Y:S02]  /*7a70*/  LOP3.LUT R131, R130, 0x30, RZ, 0xfc, !PT ;  /* 0x0000003082837812 */ /* 0x000fe400078efcff */
[----:B------:R-:W-:Y:S01]  /*7a80*/  PRMT R217, RZ, 0x7610, R217 ;  /* 0x00007610ffd97816 */ /* 0x000fe200000000d9 */
[----:B------:R-:W5:Y:S01]  /*7a90*/  @!P2 LDG.E.U8 R215, desc[UR18][R10.64] ;  /* 0x000000120ad7a981 */ /* 0x000f62000c1e1100 */
[----:B------:R-:W-:-:S02]  /*7aa0*/  ISETP.GE.AND P2, PT, R131, UR20, PT ;  /* 0x0000001483007c0c */ /* 0x000fc4000bf46270 */
[C---:B------:R-:W-:Y:S02]  /*7ab0*/  LOP3.LUT R131, R130.reuse, 0x38, RZ, 0xfc, !PT ;  /* 0x0000003882837812 */ /* 0x040fe400078efcff */
[----:B------:R-:W5:Y:S01]  /*7ac0*/  @!P1 LDG.E.U8 R217, desc[UR18][R12.64] ;  /* 0x000000120cd99981 */ /* 0x000f62000c1e1100 */
[----:B------:R-:W-:Y:S02]  /*7ad0*/  PRMT R219, RZ, 0x7610, R219 ;  /* 0x00007610ffdb7816 */ /* 0x000fe400000000db */
[----:B------:R-:W-:Y:S02]  /*7ae0*/  ISETP.GE.AND P1, PT, R131, UR20, PT ;  /* 0x0000001483007c0c */ /* 0x000fe4000bf26270 */
[----:B------:R-:W-:Y:S02]  /*7af0*/  LOP3.LUT R131, R130, 0x40, RZ, 0xfc, !PT ;  /* 0x0000004082837812 */ /* 0x000fe400078efcff */
[----:B------:R-:W-:Y:S01]  /*7b00*/  PRMT R223, RZ, 0x7610, R223 ;  /* 0x00007610ffdf7816 */ /* 0x000fe200000000df */
[----:B------:R-:W5:Y:S01]  /*7b10*/  @!P0 LDG.E.U8 R219, desc[UR18][R14.64] ;  /* 0x000000120edb8981 */ /* 0x000f62000c1e1100 */
[----:B------:R-:W-:-:S02]  /*7b20*/  ISETP.GE.AND P0, PT, R131, UR20, PT ;  /* 0x0000001483007c0c */ /* 0x000fc4000bf06270 */
[----:B------:R-:W-:Y:S02]  /*7b30*/  PRMT R221, RZ, 0x7610, R221 ;  /* 0x00007610ffdd7816 */ /* 0x000fe400000000dd */
[----:B------:R-:W-:-:S03]  /*7b40*/  LOP3.LUT R131, R130, 0x50, RZ, 0xfc, !PT ;  /* 0x0000005082837812 */ /* 0x000fc600078efcff */
[----:B------:R-:W5:Y:S01]  /*7b50*/  @!P1 LDG.E.U8 R223, desc[UR18][R18.64] ;  /* 0x0000001212df9981 */ /* 0x000f62000c1e1100 */
[----:B------:R-:W-:Y:S02]  /*7b60*/  ISETP.GE.AND P1, PT, R22, UR20, PT ;  /* 0x0000001416007c0c */ /* 0x000fe4000bf26270 */
[----:B------:R-:W-:Y:S01]  /*7b70*/  PRMT R225, RZ, 0x7610, R225 ;  /* 0x00007610ffe17816 */ /* 0x000fe200000000e1 */
[----:B------:R-:W5:Y:S01]  /*7b80*/  @!P2 LDG.E.U8 R221, desc[UR18][R16.64] ;  /* 0x0000001210dda981 */ /* 0x000f62000c1e1100 */
[----:B------:R-:W-:Y:S02]  /*7b90*/  ISETP.GE.AND P2, PT, R131, UR20, PT ;  /* 0x0000001483007c0c */ /* 0x000fe4000bf46270 */
[----:B------:R-:W-:Y:S02]  /*7ba0*/  LOP3.LUT R131, R130, 0x58, RZ, 0xfc, !PT ;  /* 0x0000005882837812 */ /* 0x000fe400078efcff */
[----:B------:R-:W-:Y:S01]  /*7bb0*/  PRMT R227, RZ, 0x7610, R227 ;  /* 0x00007610ffe37816 */ /* 0x000fe200000000e3 */
[----:B------:R-:W5:Y:S01]  /*7bc0*/  @!P0 LDG.E.U8 R225, desc[UR18][R20.64] ;  /* 0x0000001214e18981 */ /* 0x000f62000c1e1100 */
[----:B------:R-:W-:-:S02]  /*7bd0*/  ISETP.GE.AND P0, PT, R131, UR20, PT ;  /* 0x0000001483007c0c */ /* 0x000fc4000bf06270 */
[C---:B------:R-:W-:Y:S02]  /*7be0*/  LOP3.LUT R131, R130.reuse, 0x60, RZ, 0xfc, !PT ;  /* 0x0000006082837812 */ /* 0x040fe400078efcff */
[----:B------:R-:W-:Y:S01]  /*7bf0*/  PRMT R229, RZ, 0x7610, R229 ;  /* 0x00007610ffe57816 */ /* 0x000fe200000000e5 */
[----:B------:R-:W5:Y:S01]  /*7c00*/  @!P1 LDG.E.U8 R227, desc[UR18][R24.64] ;  /* 0x0000001218e39981 */ /* 0x000f62000c1e1100 */
[----:B------:R-:W-:Y:S02]  /*7c10*/  ISETP.GE.AND P1, PT, R131, UR20, PT ;  /* 0x0000001483007c0c */ /* 0x000fe4000bf26270 */
[----:B------:R-:W-:Y:S02]  /*7c20*/  LOP3.LUT R131, R130, 0x68, RZ, 0xfc, !PT ;  /* 0x0000006882837812 */ /* 0x000fe400078efcff */
[----:B------:R-:W5:Y:S02]  /*7c30*/  @!P2 LDG.E.U8 R229, desc[UR18][R26.64] ;  /* 0x000000121ae5a981 */ /* 0x000f64000c1e1100 */
[----:B------:R-:W-:-:S02]  /*7c40*/  ISETP.GE.AND P2, PT, R131, UR20, PT ;  /* 0x0000001483007c0c */ /* 0x000fc4000bf46270 */
[----:B------:R-:W-:-:S04]  /*7c50*/  LOP3.LUT R131, R130, 0x70, RZ, 0xfc, !PT ;  /* 0x0000007082837812 */ /* 0x000fc800078efcff */
[----:B------:R-:W-:Y:S02]  /*7c60*/  ISETP.GE.AND P3, PT, R131, UR20, PT ;  /* 0x0000001483007c0c */ /* 0x000fe4000bf66270 */
[C---:B------:R-:W-:Y:S02]  /*7c70*/  LOP3.LUT R131, R130.reuse, 0x78, RZ, 0xfc, !PT ;  /* 0x0000007882837812 */ /* 0x040fe400078efcff */
[----:B------:R-:W-:Y:S02]  /*7c80*/  PRMT R236, RZ, 0x7610, R236 ;  /* 0x00007610ffec7816 */ /* 0x000fe400000000ec */
[----:B------:R-:W-:Y:S02]  /*7c90*/  ISETP.GE.AND P4, PT, R131, UR20, PT ;  /* 0x0000001483007c0c */ /* 0x000fe4000bf86270 */
[----:B------:R-:W-:Y:S02]  /*7ca0*/  LOP3.LUT R131, R130, 0x4, RZ, 0xfc, !PT ;  /* 0x0000000482837812 */ /* 0x000fe400078efcff */
[----:B------:R-:W-:Y:S01]  /*7cb0*/  PRMT R234, RZ, 0x7610, R234 ;  /* 0x00007610ffea7816 */ /* 0x000fe200000000ea */
[----:B------:R-:W5:Y:S01]  /*7cc0*/  @!P0 LDG.E.U8 R236, desc[UR18][R28.64] ;  /* 0x000000121cec8981 */ /* 0x000f62000c1e1100 */
[----:B------:R-:W-:-:S02]  /*7cd0*/  ISETP.GE.AND P0, PT, R131, UR20, PT ;  /* 0x0000001483007c0c */ /* 0x000fc4000bf06270 */
[----:B------:R-:W-:Y:S02]  /*7ce0*/  LEA.HI R131, R0, 0xc, RZ, 0x1a ;  /* 0x0000000c00837811 */ /* 0x000fe400078fd0ff */
[----:B------:R-:W-:Y:S01]  /*7cf0*/  PRMT R202, RZ, 0x7610, R202 ;  /* 0x00007610ffca7816 */ /* 0x000fe200000000ca */
[----:B------:R-:W5:Y:S01]  /*7d00*/  @!P1 LDG.E.U8 R234, desc[UR18][R30.64] ;  /* 0x000000121eea9981 */ /* 0x000f62000c1e1100 */
        /* <DEDUP_REMOVED lines=48> */
[----:B------:R-:W-:Y:S02]  /*8010*/  PRMT R230, RZ, 0x7610, R230 ;  /* 0x00007610ffe67816 */ /* 0x000fe400000000e6 */
[----:B------:R-:W-:Y:S02]  /*8020*/  ISETP.GE.AND P1, PT, R131, UR20, PT ;  /* 0x0000001483007c0c */ /* 0x000fe4000bf26270 */
[----:B------:R-:W-:Y:S01]  /*8030*/  LOP3.LUT R130, R130, 0x74, RZ, 0xfc, !PT ;  /* 0x0000007482827812 */ /* 0x000fe200078efcff */
[----:B------:R-:W5:Y:S01]  /*8040*/  @!P3 LDG.E.U8 R204, desc[UR18][R34.64] ;  /* 0x0000001222ccb981 */ /* 0x000f62000c1e1100 */
[----:B------:R-:W-:-:S03]  /*8050*/  LEA.HI R131, R0, 0x7c, RZ, 0x1a ;  /* 0x0000007c00837811 */ /* 0x000fc600078fd0ff */
[----:B------:R-:W5:Y:S01]  /*8060*/  @!P2 LDG.E.U8 R230, desc[UR18][R60.64] ;  /* 0x000000123ce6a981 */ /* 0x000f62000c1e1100 */
[----:B------:R-:W-:Y:S02]  /*8070*/  ISETP.GE.AND P2, PT, R130, UR20, PT ;  /* 0x0000001482007c0c */ /* 0x000fe4000bf46270 */
[----:B------:R-:W-:Y:S02]  /*8080*/  ISETP.GE.AND P3, PT, R131, UR20, PT ;  /* 0x0000001483007c0c */ /* 0x000fe4000bf66270 */
[----:B------:R-:W-:Y:S02]  /*8090*/  PRMT R206, RZ, 0x7610, R206 ;  /* 0x00007610ffce7816 */ /* 0x000fe400000000ce */
[----:B------:R-:W-:Y:S02]  /*80a0*/  PRMT R232, RZ, 0x7610, R232 ;  /* 0x00007610ffe87816 */ /* 0x000fe400000000e8 */
[----:B------:R-:W-:Y:S02]  /*80b0*/  PRMT R251, RZ, 0x7610, R251 ;  /* 0x00007610fffb7816 */ /* 0x000fe400000000fb */
[----:B------:R-:W-:Y:S01]  /*80c0*/  PRMT R235, RZ, 0x7610, R235 ;  /* 0x00007610ffeb7816 */ /* 0x000fe200000000eb */
[----:B------:R-:W5:Y:S01]  /*80d0*/  @!P4 LDG.E.U8 R206, desc[UR18][R36.64] ;  /* 0x0000001224cec981 */ /* 0x000f62000c1e1100 */
[----:B------:R-:W-:-:S03]  /*80e0*/  PRMT R249, RZ, 0x7610, R249 ;  /* 0x00007610fff97816 */ /* 0x000fc600000000f9 */
[----:B------:R-:W5:Y:S04]  /*80f0*/  @!P0 LDG.E.U8 R232, desc[UR18][R62.64] ;  /* 0x000000123ee88981 */ /* 0x000f68000c1e1100 */
[----:B------:R-:W5:Y:S04]  /*8100*/  @!P1 LDG.E.U8 R251, desc[UR18][R64.64] ;  /* 0x0000001240fb9981 */ /* 0x000f68000c1e1100 */
[----:B------:R-:W5:Y:S04]  /*8110*/  @!P2 LDG.E.U8 R235, desc[UR18][R66.64] ;  /* 0x0000001242eba981 */ /* 0x000f68000c1e1100 */
[----:B------:R-:W5:Y:S01]  /*8120*/  @!P3 LDG.E.U8 R249, desc[UR18][R68.64] ;  /* 0x0000001244f9b981 */ /* 0x000f62000c1e1100 */
[----:B------:R-:W-:Y:S01]  /*8130*/  BAR.SYNC.DEFER_BLOCKING 0x0 ;  /* 0x0000000000007b1d */ /* 0x000fe20000010000 */
[----:B------:R-:W-:-:S04]  /*8140*/  LOP3.LUT R130, R0, 0x7f, RZ, 0xc0, !PT ;  /* 0x0000007f00827812 */ /* 0x000fc800078ec0ff */
[----:B------:R-:W-:Y:S02]  /*8150*/  ISETP.GE.AND P0, PT, R130, UR20, PT ;  /* 0x0000001482007c0c */ /* 0x000fe4000bf06270 */
[----:B------:R-:W-:Y:S02]  /*8160*/  PRMT R246, RZ, 0x7610, R246 ;  /* 0x00007610fff67816 */ /* 0x000fe400000000f6 */
[----:B------:R-:W-:Y:S02]  /*8170*/  PRMT R131, RZ, 0x7610, R131 ;  /* 0x00007610ff837816 */ /* 0x000fe40000000083 */
[----:B------:R-:W-:Y:S02]  /*8180*/  PRMT R130, RZ, 0x7610, R130 ;  /* 0x00007610ff827816 */ /* 0x000fe40000000082 */
[----:B------:R-:W-:Y:S02]  /*8190*/  PRMT R247, RZ, 0x7610, R247 ;  /* 0x00007610fff77816 */ /* 0x000fe400000000f7 */
[----:B------:R-:W-:-:S02]  /*81a0*/  PRMT R237, RZ, 0x7610, R237 ;  /* 0x00007610ffed7816 */ /* 0x000fc400000000ed */
[----:B------:R-:W-:Y:S01]  /*81b0*/  PRMT R238, RZ, 0x7610, R238 ;  /* 0x00007610ffee7816 */ /* 0x000fe200000000ee */
[----:B------:R-:W5:Y:S04]  /*81c0*/  @!P0 LDG.E.U8 R246, desc[UR18][R92.64] ;  /* 0x000000125cf68981 */ /* 0x000f68000c1e1100 */
[----:B------:R-:W5:Y:S04]  /*81d0*/  @!P0 LDG.E.U8 R131, desc[UR18][R96.64] ;  /* 0x0000001260838981 */ /* 0x000f68000c1e1100 */
[----:B------:R-:W5:Y:S01]  /*81e0*/  @!P0 LDG.E.U8 R130, desc[UR18][R98.64] ;  /* 0x0000001262828981 */ /* 0x000f62000c1e1100 */
[----:B------:R-:W-:-:S02]  /*81f0*/  PRMT R239, RZ, 0x7610, R239 ;  /* 0x00007610ffef7816 */ /* 0x000fc400000000ef */
[----:B------:R-:W-:Y:S01]  /*8200*/  PRMT R240, RZ, 0x7610, R240 ;  /* 0x00007610fff07816 */ /* 0x000fe200000000f0 */
[----:B------:R-:W5:Y:S01]  /*8210*/  @!P0 LDG.E.U8 R247, desc[UR18][R94.64] ;  /* 0x000000125ef78981 */ /* 0x000f62000c1e1100 */
[----:B------:R-:W-:Y:S02]  /*8220*/  PRMT R241, RZ, 0x7610, R241 ;  /* 0x00007610fff17816 */ /* 0x000fe400000000f1 */
[----:B------:R-:W-:Y:S01]  /*8230*/  PRMT R242, RZ, 0x7610, R242 ;  /* 0x00007610fff27816 */ /* 0x000fe200000000f2 */
[----:B------:R-:W5:Y:S01]  /*8240*/  @!P0 LDG.E.U8 R237, desc[UR18][R70.64] ;  /* 0x0000001246ed8981 */ /* 0x000f62000c1e1100 */
[----:B------:R-:W-:Y:S02]  /*8250*/  PRMT R243, RZ, 0x7610, R243 ;  /* 0x00007610fff37816 */ /* 0x000fe400000000f3 */
[----:B------:R-:W-:Y:S01]  /*8260*/  PRMT R244, RZ, 0x7610, R244 ;  /* 0x00007610fff47816 */ /* 0x000fe200000000f4 */
[----:B------:R-:W5:Y:S01]  /*8270*/  @!P0 LDG.E.U8 R238, desc[UR18][R74.64] ;  /* 0x000000124aee8981 */ /* 0x000f62000c1e1100 */
[----:B------:R-:W-:-:S03]  /*8280*/  PRMT R245, RZ, 0x7610, R245 ;  /* 0x00007610fff57816 */ /* 0x000fc600000000f5 */
[----:B------:R-:W5:Y:S04]  /*8290*/  @!P0 LDG.E.U8 R239, desc[UR18][R78.64] ;  /* 0x000000124eef8981 */ /* 0x000f68000c1e1100 */
[----:B------:R-:W5:Y:S04]  /*82a0*/  @!P0 LDG.E.U8 R240, desc[UR18][R80.64] ;  /* 0x0000001250f08981 */ /* 0x000f68000c1e1100 */
[----:B------:R-:W5:Y:S04]  /*82b0*/  @!P0 LDG.E.U8 R241, desc[UR18][R82.64] ;  /* 0x0000001252f18981 */ /* 0x000f68000c1e1100 */
[----:B------:R-:W5:Y:S04]  /*82c0*/  @!P0 LDG.E.U8 R242, desc[UR18][R84.64] ;  /* 0x0000001254f28981 */ /* 0x000f68000c1e1100 */
[----:B------:R-:W5:Y:S04]  /*82d0*/  @!P0 LDG.E.U8 R243, desc[UR18][R86.64] ;  /* 0x0000001256f38981 */ /* 0x000f68000c1e1100 */
[----:B------:R-:W5:Y:S04]  /*82e0*/  @!P0 LDG.E.U8 R244, desc[UR18][R88.64] ;  /* 0x0000001258f48981 */ /* 0x000f68000c1e1100 */
[----:B------:R-:W5:Y:S01]  /*82f0*/  @!P0 LDG.E.U8 R245, desc[UR18][R90.64] ;  /* 0x000000125af58981 */ /* 0x000f62000c1e1100 */
[----:B------:R-:W-:-:S02]  /*8300*/  PRMT R252, RZ, 0x7610, R252 ;  /* 0x00007610fffc7816 */ /* 0x000fc400000000fc */
[----:B------:R-:W-:Y:S02]  /*8310*/  PRMT R250, RZ, 0x7610, R250 ;  /* 0x00007610fffa7816 */ /* 0x000fe400000000fa */
[----:B------:R-:W-:Y:S02]  /*8320*/  PRMT R248, RZ, 0x7610, R248 ;  /* 0x00007610fff87816 */ /* 0x000fe400000000f8 */
[----:B------:R-:W-:Y:S01]  /*8330*/  PRMT R203, RZ, 0x7610, R203 ;  /* 0x00007610ffcb7816 */ /* 0x000fe200000000cb */
[----:B------:R-:W5:Y:S01]  /*8340*/  @!P0 LDG.E.U8 R252, desc[UR18][R100.64] ;  /* 0x0000001264fc8981 */ /* 0x000f62000c1e1100 */
[----:B------:R-:W-:Y:S02]  /*8350*/  PRMT R205, RZ, 0x7610, R205 ;  /* 0x00007610ffcd7816 */ /* 0x000fe400000000cd */
[----:B------:R-:W-:Y:S01]  /*8360*/  PRMT R207, RZ, 0x7610, R207 ;  /* 0x00007610ffcf7816 */ /* 0x000fe200000000cf */
[----:B------:R-:W5:Y:S01]  /*8370*/  @!P0 LDG.E.U8 R250, desc[UR18][R102.64] ;  /* 0x0000001266fa8981 */ /* 0x000f62000c1e1100 */
[----:B------:R-:W-:-:S02]  /*8380*/  PRMT R231, RZ, 0x7610, R231 ;  /* 0x00007610ffe77816 */ /* 0x000fc400000000e7 */
[----:B------:R-:W-:Y:S01]  /*8390*/  PRMT R233, RZ, 0x7610, R233 ;  /* 0x00007610ffe97816 */ /* 0x000fe200000000e9 */
[----:B------:R-:W5:Y:S04]  /*83a0*/  @!P0 LDG.E.U8 R248, desc[UR18][R104.64] ;  /* 0x0000001268f88981 */ /* 0x000f68000c1e1100 */
[----:B------:R-:W5:Y:S04]  /*83b0*/  @!P0 LDG.E.U8 R203, desc[UR18][R72.64] ;  /* 0x0000001248cb8981 */ /* 0x000f68000c1e1100 */
[----:B------:R-:W5:Y:S04]  /*83c0*/  @!P0 LDG.E.U8 R205, desc[UR18][R110.64] ;  /* 0x000000126ecd8981 */ /* 0x000f68000c1e1100 */
[----:B--2---:R0:W-:Y:S04]  /*83d0*/  STS.U8 [R23+UR9+0xa000], R209 ;  /* 0x00a000d117007988 */ /* 0x0041e80008000009 */
[----:B------:R-:W2:Y:S04]  /*83e0*/  @!P0 LDG.E.U8 R207, desc[UR18][R116.64] ;  /* 0x0000001274cf8981 */ /* 0x000ea8000c1e1100 */
[----:B---3--:R1:W-:Y:S04]  /*83f0*/  STS.U8 [R23+UR9+0xa200], R211 ;  /* 0x00a200d317007988 */ /* 0x0083e80008000009 */
[----:B----4-:R3:W-:Y:S04]  /*8400*/  STS.U8 [R23+UR9+0xa400], R213 ;  /* 0x00a400d517007988 */ /* 0x0107e80008000009 */
[----:B-----5:R4:W-:Y:S04]  /*8410*/  STS.U8 [R23+UR9+0xa600], R215 ;  /* 0x00a600d717007988 */ /* 0x0209e80008000009 */
[----:B------:R5:W-:Y:S04]  /*8420*/  STS.U8 [R23+UR9+0xa800], R217 ;  /* 0x00a800d917007988 */ /* 0x000be80008000009 */
[----:B------:R0:W-:Y:S04]  /*8430*/  STS.U8 [R23+UR9+0xaa00], R219 ;  /* 0x00aa00db17007988 */ /* 0x0001e80008000009 */
[----:B------:R-:W-:Y:S04]  /*8440*/  STS.U8 [R23+UR9+0xae00], R223 ;  /* 0x00ae00df17007988 */ /* 0x000fe80008000009 */
[----:B------:R0:W-:Y:S04]  /*8450*/  STS.U8 [R23+UR9+0xac00], R221 ;  /* 0x00ac00dd17007988 */ /* 0x0001e80008000009 */
[----:B------:R0:W-:Y:S04]  /*8460*/  STS.U8 [R23+UR9+0xb000], R225 ;  /* 0x00b000e117007988 */ /* 0x0001e80008000009 */
[----:B------:R3:W-:Y:S04]  /*8470*/  STS.U8 [R23+UR9+0xb200], R227 ;  /* 0x00b200e317007988 */ /* 0x0007e80008000009 */
[----:B------:R4:W-:Y:S01]  /*8480*/  STS.U8 [R23+UR9+0xb400], R229 ;  /* 0x00b400e517007988 */ /* 0x0009e20008000009 */
[----:B0-----:R-:W-:-:S02]  /*8490*/  PRMT R209, RZ, 0x7610, R209 ;  /* 0x00007610ffd17816 */ /* 0x001fc400000000d1 */
[----:B-1----:R-:W-:Y:S01]  /*84a0*/  PRMT R211, RZ, 0x7610, R211 ;  /* 0x00007610ffd37816 */ /* 0x002fe200000000d3 */
[----:B------:R-:W2:Y:S01]  /*84b0*/  @!P0 LDG.E.U8 R231, desc[UR18][R190.64] ;  /* 0x00000012bee78981 */ /* 0x000ea2000c1e1100 */
[----:B---3--:R-:W-:-:S03]  /*84c0*/  PRMT R213, RZ, 0x7610, R213 ;  /* 0x00007610ffd57816 */ /* 0x008fc600000000d5 */
[----:B------:R-:W-:Y:S04]  /*84d0*/  STS.U8 [R23+UR9+0xb600], R236 ;  /* 0x00b600ec17007988 */ /* 0x000fe80008000009 */
[----:B------:R-:W-:Y:S04]  /*84e0*/  STS.U8 [R23+UR9+0xb800], R234 ;  /* 0x00b800ea17007988 */ /* 0x000fe80008000009 */
[----:B------:R0:W-:Y:S01]  /*84f0*/  STS.U8 [R23+UR9+0xba00], R202 ;  /* 0x00ba00ca17007988 */ /* 0x0001e20008000009 */
[----:B----4-:R-:W-:Y:S02]  /*8500*/  PRMT R215, RZ, 0x7610, R215 ;  /* 0x00007610ffd77816 */ /* 0x010fe400000000d7 */
[----:B-----5:R-:W-:Y:S01]  /*8510*/  PRMT R217, RZ, 0x7610, R217 ;  /* 0x00007610ffd97816 */ /* 0x020fe200000000d9 */
[----:B------:R-:W3:Y:S01]  /*8520*/  @!P0 LDG.E.U8 R209, desc[UR18][R122.64] ;  /* 0x000000127ad18981 */ /* 0x000ee2000c1e1100 */
[----:B------:R-:W-:-:S02]  /*8530*/  PRMT R219, RZ, 0x7610, R219 ;  /* 0x00007610ffdb7816 */ /* 0x000fc400000000db */
[----:B------:R-:W-:Y:S01]  /*8540*/  PRMT R221, RZ, 0x7610, R221 ;  /* 0x00007610ffdd7816 */ /* 0x000fe200000000dd */
[----:B------:R-:W4:Y:S01]  /*8550*/  @!P0 LDG.E.U8 R211, desc[UR18][R128.64] ;  /* 0x0000001280d38981 */ /* 0x000f22000c1e1100 */
[----:B------:R-:W-:Y:S02]  /*8560*/  PRMT R223, RZ, 0x7610, R223 ;  /* 0x00007610ffdf7816 */ /* 0x000fe400000000df */
[----:B------:R-:W-:Y:S01]  /*8570*/  PRMT R225, RZ, 0x7610, R225 ;  /* 0x00007610ffe17816 */ /* 0x000fe200000000e1 */
[----:B------:R-:W5:Y:S01]  /*8580*/  @!P0 LDG.E.U8 R213, desc[UR18][R136.64] ;  /* 0x0000001288d58981 */ /* 0x000f62000c1e1100 */
[----:B------:R-:W-:Y:S02]  /*8590*/  PRMT R227, RZ, 0x7610, R227 ;  /* 0x00007610ffe37816 */ /* 0x000fe400000000e3 */
[----:B------:R-:W-:Y:S01]  /*85a0*/  PRMT R229, RZ, 0x7610, R229 ;  /* 0x00007610ffe57816 */ /* 0x000fe200000000e5 */
[----:B------:R-:W2:Y:S01]  /*85b0*/  @!P0 LDG.E.U8 R215, desc[UR18][R142.64] ;  /* 0x000000128ed78981 */ /* 0x000ea2000c1e1100 */
[----:B0-----:R-:W-:-:S02]  /*85c0*/  PRMT R202, RZ, 0x7610, R202 ;  /* 0x00007610ffca7816 */ /* 0x001fc400000000ca */
[----:B------:R-:W-:Y:S01]  /*85d0*/  PRMT R234, RZ, 0x7610, R234 ;  /* 0x00007610ffea7816 */ /* 0x000fe200000000ea */
[----:B------:R-:W2:Y:S01]  /*85e0*/  @!P0 LDG.E.U8 R217, desc[UR18][R148.64] ;  /* 0x0000001294d98981 */ /* 0x000ea2000c1e1100 */
[----:B------:R-:W-:-:S03]  /*85f0*/  PRMT R236, RZ, 0x7610, R236 ;  /* 0x00007610ffec7816 */ /* 0x000fc600000000ec */
[----:B------:R-:W2:Y:S04]  /*8600*/  @!P0 LDG.E.U8 R219, desc[UR18][R154.64] ;  /* 0x000000129adb8981 */ /* 0x000ea8000c1e1100 */
        /* <DEDUP_REMOVED lines=27> */
[----:B------:R0:W-:Y:S04]  /*87c0*/  STS.U8 [R23+UR9+0x6400], R246 ;  /* 0x006400f617007988 */ /* 0x0001e80008000009 */
[----:B------:R1:W-:Y:S04]  /*87d0*/  STS.U8 [R23+UR9+0x6c00], R131 ;  /* 0x006c008317007988 */ /* 0x0003e80008000009 */
[----:B------:R1:W-:Y:S01]  /*87e0*/  STS.U8 [R23+UR9+0x7000], R130 ;  /* 0x0070008217007988 */ /* 0x0003e20008000009 */
[----:B0-----:R-:W-:Y:S01]  /*87f0*/  PRMT R246, RZ, 0x7610, R246 ;  /* 0x00007610fff67816 */ /* 0x001fe200000000f6 */
[----:B-1----:R-:W-:-:S02]  /*8800*/  @!P0 IMAD.MOV.U32 R131, RZ, RZ, R183 ;  /* 0x000000ffff838224 */ /* 0x002fc400078e00b7 */
[----:B------:R-:W-:Y:S01]  /*8810*/  @!P0 IMAD.MOV.U32 R130, RZ, RZ, R182 ;  /* 0x000000ffff828224 */ /* 0x000fe200078e00b6 */
[----:B------:R0:W-:Y:S04]  /*8820*/  STS.U8 [R23+UR9+0x6800], R247 ;  /* 0x006800f717007988 */ /* 0x0001e80008000009 */
[----:B------:R1:W5:Y:S01]  /*8830*/  @!P0 LDG.E.U8 R246, desc[UR18][R130.64] ;  /* 0x0000001282f68981 */ /* 0x000362000c1e1100 */
[----:B------:R-:W-:Y:S02]  /*8840*/  PRMT R204, RZ, 0x7610, R204 ;  /* 0x00007610ffcc7816 */ /* 0x000fe400000000cc */
[----:B0-----:R-:W-:Y:S01]  /*8850*/  PRMT R247, RZ, 0x7610, R247 ;  /* 0x00007610fff77816 */ /* 0x001fe200000000f7 */
[----:B------:R0:W-:Y:S01]  /*8860*/  STS.U8 [R23+UR9+0x4000], R237 ;  /* 0x004000ed17007988 */ /* 0x0001e20008000009 */
[----:B-1----:R-:W-:Y:S01]  /*8870*/  @!P0 IMAD.MOV.U32 R130, RZ, RZ, R188 ;  /* 0x000000ffff828224 */ /* 0x002fe200078e00bc */
[----:B------:R-:W-:Y:S01]  /*8880*/  PRMT R206, RZ, 0x7610, R206 ;  /* 0x00007610ffce7816 */ /* 0x000fe200000000ce */
[----:B------:R-:W-:Y:S01]  /*8890*/  @!P0 IMAD.MOV.U32 R131, RZ, RZ, R189 ;  /* 0x000000ffff838224 */ /* 0x000fe200078e00bd */
[----:B------:R-:W-:Y:S01]  /*88a0*/  PRMT R208, RZ, 0x7610, R208 ;  /* 0x00007610ffd07816 */ /* 0x000fe200000000d0 */
[----:B------:R1:W-:Y:S01]  /*88b0*/  STS.U8 [R23+UR9+0x4400], R238 ;  /* 0x004400ee17007988 */ /* 0x0003e20008000009 */
[----:B------:R-:W-:-:S02]  /*88c0*/  PRMT R210, RZ, 0x7610, R210 ;  /* 0x00007610ffd27816 */ /* 0x000fc400000000d2 */
[----:B------:R-:W-:Y:S01]  /*88d0*/  PRMT R212, RZ, 0x7610, R212 ;  /* 0x00007610ffd47816 */ /* 0x000fe200000000d4 */
[----:B------:R0:W-:Y:S01]  /*88e0*/  STS.U8 [R23+UR9+0x4800], R239 ;  /* 0x004800ef17007988 */ /* 0x0001e20008000009 */
[----:B------:R-:W-:Y:S02]  /*88f0*/  PRMT R214, RZ, 0x7610, R214 ;  /* 0x00007610ffd67816 */ /* 0x000fe400000000d6 */
[----:B------:R-:W-:Y:S01]  /*8900*/  PRMT R216, RZ, 0x7610, R216 ;  /* 0x00007610ffd87816 */ /* 0x000fe200000000d8 */
[----:B------:R0:W-:Y:S01]  /*8910*/  STS.U8 [R23+UR9+0x4c00], R240 ;  /* 0x004c00f017007988 */ /* 0x0001e20008000009 */
[----:B------:R-:W-:Y:S02]  /*8920*/  PRMT R218, RZ, 0x7610, R218 ;  /* 0x00007610ffda7816 */ /* 0x000fe400000000da */
        /* <DEDUP_REMOVED lines=12> */
[----:B0-----:R-:W-:Y:S01]  /*89f0*/  PRMT R237, RZ, 0x7610, R237 ;  /* 0x00007610ffed7816 */ /* 0x001fe200000000ed */
[----:B------:R0:W-:Y:S01]  /*8a00*/  STS.U8 [R23+UR9+0x6000], R245 ;  /* 0x006000f517007988 */ /* 0x0001e20008000009 */
[----:B-1----:R-:W-:Y:S02]  /*8a10*/  PRMT R238, RZ, 0x7610, R238 ;  /* 0x00007610ffee7816 */ /* 0x002fe400000000ee */
[----:B------:R-:W-:Y:S01]  /*8a20*/  PRMT R239, RZ, 0x7610, R239 ;  /* 0x00007610ffef7816 */ /* 0x000fe200000000ef */
[----:B------:R1:W5:Y:S01]  /*8a30*/  @!P0 LDG.E.U8 R247, desc[UR18][R130.64] ;  /* 0x0000001282f78981 */ /* 0x000362000c1e1100 */
[----:B------:R-:W-:Y:S02]  /*8a40*/  PRMT R240, RZ, 0x7610, R240 ;  /* 0x00007610fff07816 */ /* 0x000fe400000000f0 */
[----:B------:R-:W-:Y:S01]  /*8a50*/  PRMT R241, RZ, 0x7610, R241 ;  /* 0x00007610fff17816 */ /* 0x000fe200000000f1 */
[----:B------:R-:W5:Y:S01]  /*8a60*/  @!P0 LDG.E.U8 R204, desc[UR18][R112.64] ;  /* 0x0000001270cc8981 */ /* 0x000f62000c1e1100 */
[----:B------:R-:W-:-:S02]  /*8a70*/  PRMT R242, RZ, 0x7610, R242 ;  /* 0x00007610fff27816 */ /* 0x000fc400000000f2 */
[----:B------:R-:W-:Y:S01]  /*8a80*/  PRMT R243, RZ, 0x7610, R243 ;  /* 0x00007610fff37816 */ /* 0x000fe200000000f3 */
[----:B------:R-:W5:Y:S01]  /*8a90*/  @!P0 LDG.E.U8 R206, desc[UR18][R118.64] ;  /* 0x0000001276ce8981 */ /* 0x000f62000c1e1100 */
[----:B------:R-:W-:Y:S01]  /*8aa0*/  PRMT R244, RZ, 0x7610, R244 ;  /* 0x00007610fff47816 */ /* 0x000fe200000000f4 */
[----:B-1----:R-:W-:Y:S01]  /*8ab0*/  @!P0 IMAD.MOV.U32 R130, RZ, RZ, R194 ;  /* 0x000000ffff828224 */ /* 0x002fe200078e00c2 */
[----:B0-----:R-:W-:Y:S01]  /*8ac0*/  PRMT R245, RZ, 0x7610, R245 ;  /* 0x00007610fff57816 */ /* 0x001fe200000000f5 */
[----:B------:R-:W-:Y:S01]  /*8ad0*/  @!P0 IMAD.MOV.U32 R131, RZ, RZ, R195 ;  /* 0x000000ffff838224 */ /* 0x000fe200078e00c3 */
        /* <DEDUP_REMOVED lines=25> */
[----:B------:R0:W5:Y:S04]  /*8c70*/  @!P0 LDG.E.U8 R249, desc[UR18][R130.64] ;  /* 0x0000001282f98981 */ /* 0x000168000c1e1100 */
[----:B------:R-:W5:Y:S01]  /*8c80*/  @!P0 LDG.E.U8 R251, desc[UR18][R76.64] ;  /* 0x000000124cfb8981 */ /* 0x000f62000c1e1100 */
[----:B0-----:R-:W-:-:S04]  /*8c90*/  SHF.R.S32.HI R130, RZ, 0x7, R0 ;  /* 0x00000007ff827819 */ /* 0x001fc80000011400 */
[----:B------:R-:W-:-:S04]  /*8ca0*/  SGXT R130, R130, 0x1 ;  /* 0x000000018282781a */ /* 0x000fc80000000200 */
[----:B------:R-:W-:-:S04]  /*8cb0*/  LOP3.LUT R131, R130, 0x90, RZ, 0xc0, !PT ;  /* 0x0000009082837812 */ /* 0x000fc800078ec0ff */
[----:B------:R-:W-:Y:S01]  /*8cc0*/  LOP3.LUT R131, R131, 0x7f, R0, 0x78, !PT ;  /* 0x0000007f83837812 */ /* 0x000fe200078e7800 */
[----:B------:R0:W-:Y:S03]  /*8cd0*/  STS.U8 [R23+UR9+0x7400], R252 ;  /* 0x007400fc17007988 */ /* 0x0001e60008000009 */
[----:B------:R-:W-:Y:S01]  /*8ce0*/  LOP3.LUT R130, R131, 0x60, RZ, 0x3c, !PT ;  /* 0x0000006083827812 */ /* 0x000fe200078e3cff */
[----:B------:R0:W-:Y:S04]  /*8cf0*/  STS.U8 [R23+UR9+0x7800], R250 ;  /* 0x007800fa17007988 */ /* 0x0001e80008000009 */
[----:B------:R0:W-:Y:S04]  /*8d00*/  STS.U8 [R23+UR9+0x7c00], R248 ;  /* 0x007c00f817007988 */ /* 0x0001e80008000009 */
[----:B------:R0:W-:Y:S04]  /*8d10*/  STS.U8 [R200+UR9+0x4100], R203 ;  /* 0x004100cbc8007988 */ /* 0x0001e80008000009 */
[----:B------:R0:W-:Y:S04]  /*8d20*/  STS.U8 [R200+UR9+0x4500], R205 ;  /* 0x004500cdc8007988 */ /* 0x0001e80008000009 */
[----:B--2---:R0:W-:Y:S04]  /*8d30*/  STS.U8 [R200+UR9+0x4900], R207 ;  /* 0x004900cfc8007988 */ /* 0x0041e80008000009 */
[----:B---3--:R0:W-:Y:S04]  /*8d40*/  STS.U8 [R200+UR9+0x4d00], R209 ;  /* 0x004d00d1c8007988 */ /* 0x0081e80008000009 */
[----:B----4-:R0:W-:Y:S04]  /*8d50*/  STS.U8 [R200+UR9+0x5100], R211 ;  /* 0x005100d3c8007988 */ /* 0x0101e80008000009 */
[----:B-----5:R0:W-:Y:S04]  /*8d60*/  STS.U8 [R200+UR9+0x5500], R213 ;  /* 0x005500d5c8007988 */ /* 0x0201e80008000009 */
        /* <DEDUP_REMOVED lines=11> */
[----:B------:R-:W-:Y:S01]  /*8e20*/  ULEA UR6, UR21, UR9, 0x3 ;  /* 0x0000000915067291 */ /* 0x000fe2000f8e18ff */
[----:B------:R-:W-:-:S03]  /*8e30*/  UMOV UR4, UR5 ;  /* 0x0000000500047c82 */ /* 0x000fc60008000000 */
[----:B------:R-:W-:Y:S01]  /*8e40*/  UIADD3 UR6, UPT, UPT, UR6, 0xc000, URZ ;  /* 0x0000c00006067890 */ /* 0x000fe2000fffe0ff */
        /* <DEDUP_REMOVED lines=32> */
[----:B-1----:R-:W1:Y:S02]  /*9050*/  FENCE.VIEW.ASYNC.S ;  /* 0x00000000000073c6 */ /* 0x002e640000000000 */
[----:B-1----:R-:W-:Y:S06]  /*9060*/  BAR.SYNC.DEFER_BLOCKING 0x0 ;  /* 0x0000000000007b1d */ /* 0x002fec0000010000 */
[----:B------:R-:W-:Y:S05]  /*9070*/  BRA.U UP1, `(.L_x_9) ;  /* 0x0000000101487547 */ /* 0x000fea000b800000 */
[----:B------:R-:W-:Y:S01]  /*9080*/  UMOV UR13, 0x80004020 ;  /* 0x80004020000d7882 */ /* 0x000fe20000000000 */
[----:B------:R-:W-:Y:S01]  /*9090*/  UMOV UR15, 0x40004040 ;  /* 0x40004040000f7882 */ /* 0x000fe20000000000 */
[----:B------:R-:W-:Y:S01]  /*90a0*/  UMOV UR16, 0x0 ;  /* 0x0000000000107882 */ /* 0x000fe20000000000 */
[----:B------:R-:W-:Y:S01]  /*90b0*/  UMOV UR17, 0x4208490 ;  /* 0x0420849000117882 */ /* 0x000fe20000000000 */
[----:B------:R-:W-:Y:S01]  /*90c0*/  UMOV UR34, 0x0 ;  /* 0x0000000000227882 */ /* 0x000fe20000000000 */
[----:B------:R-:W-:Y:S01]  /*90d0*/  UMOV UR35, 0x4208490 ;  /* 0x0420849000237882 */ /* 0x000fe20000000000 */
[----:B------:R-:W-:Y:S01]  /*90e0*/  UMOV UR36, 0x0 ;  /* 0x0000000000247882 */ /* 0x000fe20000000000 */
[----:B------:R-:W-:Y:S01]  /*90f0*/  UMOV UR37, 0x4208490 ;  /* 0x0420849000257882 */ /* 0x000fe20000000000 */
[----:B------:R-:W-:Y:S01]  /*9100*/  UMOV UR7, URZ ;  /* 0x000000ff00077c82 */ /* 0x000fe20008000000 */
[----:B------:R1:W-:Y:S01]  /*9110*/  UTCQMMA gdesc[UR12], gdesc[UR14], tmem[UR8], tmem[UR16], idesc[UR17], UPT ;  /* 0x00ff100e0c0075ea */ /* 0x0003e2000b800308 */
        /* <DEDUP_REMOVED lines=8> */
.L_x_9:
[----:B------:R-:W-:Y:S01]  /*91a0*/  UIADD3 UR21, UPT, UPT, UR21, 0x1, URZ ;  /* 0x0000000115157890 */ /* 0x000fe2000fffe0ff */
[----:B------:R-:W-:Y:S01]  /*91b0*/  IMAD.U32 R131, RZ, RZ, UR4 ;  /* 0x00000004ff837e24 */ /* 0x000fe2000f8e00ff */
[----:B------:R-:W-:Y:S02]  /*91c0*/  UIADD3 UR11, UPT, UPT, UR11, -0x1, URZ ;  /* 0xffffffff0b0b7890 */ /* 0x000fe4000fffe0ff */
[----:B------:R-:W-:Y:S02]  /*91d0*/  UISETP.GT.AND UP2, UPT, UR21, 0x1, UPT ;  /* 0x000000011500788c */ /* 0x000fe4000bf44270 */
[----:B------:R-:W-:Y:S02]  /*91e0*/  UIADD3 UR20, UPT, UPT, UR20, -0x80, URZ ;  /* 0xffffff8014147890 */ /* 0x000fe4000fffe0ff */
[----:B-1----:R-:W-:Y:S02]  /*91f0*/  USEL UR5, URZ, 0x1, !UP2 ;  /* 0x00000001ff057887 */ /* 0x002fe4000d000000 */
[----:B------:R-:W-:-:S02]  /*9200*/  USEL UR21, UR21, URZ, !UP2 ;  /* 0x000000ff15157287 */ /* 0x000fc4000d000000 */
[----:B------:R-:W-:Y:S02]  /*9210*/  UISETP.NE.U32.AND UP2, UPT, UR11, URZ, UPT ;  /* 0x000000ff0b00728c */ /* 0x000fe4000bf45070 */
[----:B------:R-:W-:-:S07]  /*9220*/  ULOP3.LUT UR5, UR4, UR5, URZ, 0x3c, !UPT ;  /* 0x0000000504057292 */ /* 0x000fce000f8e3cff */
[----:B------:R-:W-:Y:S05]  /*9230*/  BRA.U UP2, `(.L_x_10) ;  /* 0xffffffd902a07547 */ /* 0x000fea000b83ffff */
.L_x_7:
[----:B------:R-:W2:Y:S02]  /*9240*/  LDCU UR5, c[0x0][0x3a0] ;  /* 0x00007400ff0577ac */ /* 0x000ea40008000800 */
[----:B--2---:R-:W-:-:S04]  /*9250*/  UIADD3 UR5, UPT, UPT, UR5, 0x7f, URZ ;  /* 0x0000007f05057890 */ /* 0x004fc8000fffe0ff */
[----:B------:R-:W-:-:S09]  /*9260*/  UISETP.GE.AND UP1, UPT, UR5, 0x80, UPT ;  /* 0x000000800500788c */ /* 0x000fd2000bf26270 */
[----:B------:R-:W-:Y:S05]  /*9270*/  BRA.U !UP1, `(.L_x_11) ;  /* 0x0000000109107547 */ /* 0x000fea000b800000 */
[----:B------:R-:W-:-:S06]  /*9280*/  USHF.L.U32 UR4, UR4, 0x1f, URZ ;  /* 0x0000001f04047899 */ /* 0x000fcc00080006ff */
[----:B------:R-:W-:-:S04]  /*9290*/  IMAD.U32 R4, RZ, RZ, UR4 ;  /* 0x00000004ff047e24 */ /* 0x000fc8000f8e00ff */
[----:B------:R-:W2:Y:S02]  /*92a0*/  SYNCS.PHASECHK.TRANS64.TRYWAIT P0, [UR6], R4 ;  /* 0x00000004ff0075a7 */ /* 0x000ea40008001106 */
[----:B--2---:R-:W-:Y:S05]  /*92b0*/  @!P0 BRA `(.L_x_12) ;  /* 0x00000018005c8947 */ /* 0x004fea0003800000 */
.L_x_11:
[----:B------:R-:W-:Y:S01]  /*92c0*/  BAR.SYNC.DEFER_BLOCKING 0x0 ;  /* 0x0000000000007b1d */ /* 0x000fe20000010000 */
[C---:B------:R-:W-:Y:S01]  /*92d0*/  IMAD.SHL.U32 R37, R0.reuse, 0x10, RZ ;  /* 0x0000001000257824 */ /* 0x040fe200078e00ff */
[--C-:B------:R-:W-:Y:S01]  /*92e0*/  SHF.R.S32.HI R42, RZ, 0x2, R0.reuse ;  /* 0x00000002ff2a7819 */ /* 0x100fe20000011400 */
[C---:B------:R-:W-:Y:S01]  /*92f0*/  IMAD.SHL.U32 R41, R0.reuse, 0x4, RZ ;  /* 0x0000000400297824 */ /* 0x040fe200078e00ff */
[----:B------:R-:W-:Y:S01]  /*9300*/  SHF.R.S32.HI R40, RZ, 0x5, R0 ;  /* 0x00000005ff287819 */ /* 0x000fe20000011400 */
[C---:B------:R-:W-:Y:S01]  /*9310*/  IMAD.SHL.U32 R36, R0.reuse, 0x20, RZ ;  /* 0x0000002000247824 */ /* 0x040fe200078e00ff */
[----:B------:R-:W-:Y:S01]  /*9320*/  LOP3.LUT R38, R37, 0x30, RZ, 0xc0, !PT ;  /* 0x0000003025267812 */ /* 0x000fe200078ec0ff */
[----:B------:R-:W2:Y:S01]  /*9330*/  LDCU.128 UR12, c[0x0][0x390] ;  /* 0x00007200ff0c77ac */ /* 0x000ea20008000c00 */
[----:B------:R-:W-:Y:S02]  /*9340*/  LEA.HI R48, R0, 0x3c, RZ, 0x1a ;  /* 0x0000003c00307811 */ /* 0x000fe400078fd0ff */
[----:B------:R-:W-:Y:S01]  /*9350*/  LOP3.LUT R41, R38, 0x3c0, R41, 0xf8, !PT ;  /* 0x000003c026297812 */ /* 0x000fe200078ef829 */
[----:B------:R-:W3:Y:S01]  /*9360*/  LDCU UR4, c[0x0][0x3b4] ;  /* 0x00007680ff0477ac */ /* 0x000ee20008000800 */
[----:B------:R-:W-:Y:S01]  /*9370*/  SGXT R38, R42, 0x1 ;  /* 0x000000012a26781a */ /* 0x000fe20000000200 */
[----:B------:R-:W-:Y:S01]  /*9380*/  IMAD.IADD R48, R3, 0x1, R48 ;  /* 0x0000000103307824 */ /* 0x000fe200078e0230 */
[----:B------:R-:W-:Y:S01]  /*9390*/  LOP3.LUT R36, R36, 0x300, RZ, 0xc0, !PT ;  /* 0x0000030024247812 */ /* 0x000fe200078ec0ff */
[----:B------:R-:W4:Y:S01]  /*93a0*/  LDCU UR5, c[0x0][0x3b8] ;  /* 0x00007700ff0577ac */ /* 0x000f220008000800 */
[----:B------:R-:W-:-:S02]  /*93b0*/  LOP3.LUT R41, R41, 0x1040, R38, 0x78, !PT ;  /* 0x0000104029297812 */ /* 0x000fc400078e7826 */
[----:B------:R-:W-:Y:S01]  /*93c0*/  LOP3.LUT R39, R36, 0x870, R37, 0xf8, !PT ;  /* 0x0000087024277812 */ /* 0x000fe200078ef825 */
[----:B------:R-:W-:Y:S01]  /*93d0*/  IMAD.SHL.U32 R37, R0, 0x2, RZ ;  /* 0x0000000200257824 */ /* 0x000fe200078e00ff */
[----:B------:R-:W-:Y:S01]  /*93e0*/  SGXT R36, R40, 0x1 ;  /* 0x000000012824781a */ /* 0x000fe20000000200 */
[C---:B------:R-:W-:Y:S01]  /*93f0*/  IMAD.SHL.U32 R40, R0.reuse, 0x80, RZ ;  /* 0x0000008000287824 */ /* 0x040fe200078e00ff */
[----:B------:R-:W-:Y:S01]  /*9400*/  LEA.HI R58, R0, 0xc, RZ, 0x1a ;  /* 0x0000000c003a7811 */ /* 0x000fe200078fd0ff */
[----:B------:R-:W5:Y:S02]  /*9410*/  @!P5 SYNCS.CCTL.IV [UR9+0xc000] ;  /* 0x00c00000ff00d9b1 */ /* 0x000f640008000009 */
[----:B-----5:R-:W-:Y:S01]  /*9420*/  BAR.SYNC.DEFER_BLOCKING 0x0 ;  /* 0x0000000000007b1d */ /* 0x020fe20000010000 */
[----:B------:R-:W-:Y:S01]  /*9430*/  LOP3.LUT R36, R39, 0x1040, R36, 0x78, !PT ;  /* 0x0000104027247812 */ /* 0x000fe200078e7824 */
[----:B------:R-:W-:Y:S01]  /*9440*/  IMAD.IADD R58, R3, 0x1, R58 ;  /* 0x00000001033a7824 */ /* 0x000fe200078e023a */
[----:B------:R-:W-:-:S02]  /*9450*/  LOP3.LUT R37, R37, 0x80, RZ, 0xc0, !PT ;  /* 0x0000008025257812 */ /* 0x000fc400078ec0ff */
[----:B------:R-:W-:Y:S02]  /*9460*/  LOP3.LUT R40, R40, 0x400, RZ, 0xc0, !PT ;  /* 0x0000040028287812 */ /* 0x000fe400078ec0ff */
[----:B------:R-:W-:Y:S01]  /*9470*/  IADD3 R36, PT, PT, R36, UR9, R37 ;  /* 0x0000000924247c10 */ /* 0x000fe2000fffe025 */
[----:B0-----:R-:W-:Y:S01]  /*9480*/  LDTM.16dp32bit_t0_t15.x32 R4, tmem[UR10] ;  /* 0x0000000a000479ee */ /* 0x001fe20008a80000 */
[----:B------:R-:W0:Y:S01]  /*9490*/  LDTM.16dp32bit_t16_t31.x32 R4, tmem[UR10+0x20] ;  /* 0x0000200a000479ee */ /* 0x000e220008aa0000 */
[----:B------:R-:W-:Y:S02]  /*94a0*/  IADD3 R40, PT, PT, R41, UR9, R40 ;  /* 0x0000000929287c10 */ /* 0x000fe4000fffe028 */
[C---:B--2---:R-:W-:Y:S01]  /*94b0*/  ISETP.GE.AND P0, PT, R2.reuse, UR14, PT ;  /* 0x0000000e02007c0c */ /* 0x044fe2000bf06270 */
[----:B---3--:R-:W-:-:S05]  /*94c0*/  IMAD R2, R2, UR4, RZ ;  /* 0x0000000402027c24 */ /* 0x008fca000f8e02ff */
[----:B------:R-:W-:-:S04]  /*94d0*/  IADD3 R43, P2, PT, R2, UR12, RZ ;  /* 0x0000000c022b7c10 */ /* 0x000fc8000ff5e0ff */
[----:B------:R-:W-:Y:S01]  /*94e0*/  LEA.HI.X.SX32 R45, R2, UR13, 0x1, P2 ;  /* 0x0000000d022d7c11 */ /* 0x000fe200090f0eff */
[----:B------:R-:W2:Y:S01]  /*94f0*/  @!P5 SYNCS.CCTL.IV [UR9+0xc008] ;  /* 0x00c00800ff00d9b1 */ /* 0x000ea20008000009 */
[----:B------:R-:W-:Y:S01]  /*9500*/  NOP ;  /* 0x0000000000007918 */ /* 0x000fe20000000000 */
[----:B0-----:R-:W-:Y:S02]  /*9510*/  F2FP.SATFINITE.E5M2.F32.PACK_AB_MERGE_C R4, R5, R4, RZ ;  /* 0x000000040504723e */ /* 0x001fe400048060ff */
[----:B------:R-:W-:Y:S02]  /*9520*/  F2FP.SATFINITE.E5M2.F32.PACK_AB_MERGE_C R8, R9, R8, RZ ;  /* 0x000000080908723e */ /* 0x000fe400048060ff */
[----:B------:R-:W-:Y:S02]  /*9530*/  F2FP.SATFINITE.E5M2.F32.PACK_AB_MERGE_C R12, R13, R12, RZ ;  /* 0x0000000c0d0c723e */ /* 0x000fe400048060ff */
[----:B------:R-:W-:Y:S02]  /*9540*/  F2FP.SATFINITE.E5M2.F32.PACK_AB_MERGE_C R6, R7, R6, RZ ;  /* 0x000000060706723e */ /* 0x000fe400048060ff */
[----:B------:R-:W-:-:S02]  /*9550*/  F2FP.SATFINITE.E5M2.F32.PACK_AB_MERGE_C R10, R11, R10, RZ ;  /* 0x0000000a0b0a723e */ /* 0x000fc400048060ff */
[----:B------:R-:W-:Y:S02]  /*9560*/  F2FP.SATFINITE.E5M2.F32.PACK_AB_MERGE_C R14, R15, R14, RZ ;  /* 0x0000000e0f0e723e */ /* 0x000fe400048060ff */
[----:B------:R-:W-:Y:S02]  /*9570*/  F2FP.SATFINITE.E5M2.F32.PACK_AB_MERGE_C R20, R21, R20, RZ ;  /* 0x000000141514723e */ /* 0x000fe400048060ff */
[----:B------:R-:W-:Y:S02]  /*9580*/  F2FP.SATFINITE.E5M2.F32.PACK_AB_MERGE_C R24, R25, R24, RZ ;  /* 0x000000181918723e */ /* 0x000fe400048060ff */
[----:B------:R-:W-:Y:S02]  /*9590*/  F2FP.SATFINITE.E5M2.F32.PACK_AB_MERGE_C R28, R29, R28, RZ ;  /* 0x0000001c1d1c723e */ /* 0x000fe400048060ff */
[----:B------:R-:W-:Y:S02]  /*95a0*/  F2FP.SATFINITE.E5M2.F32.PACK_AB_MERGE_C R16, R17, R16, RZ ;  /* 0x000000101110723e */ /* 0x000fe400048060ff */
[----:B------:R-:W-:-:S02]  /*95b0*/  F2FP.SATFINITE.E5M2.F32.PACK_AB_MERGE_C R22, R23, R22, RZ ;  /* 0x000000161716723e */ /* 0x000fc400048060ff */
[----:B------:R-:W-:Y:S02]  /*95c0*/  F2FP.SATFINITE.E5M2.F32.PACK_AB_MERGE_C R26, R27, R26, RZ ;  /* 0x0000001a1b1a723e */ /* 0x000fe400048060ff */
[----:B------:R-:W-:Y:S02]  /*95d0*/  F2FP.SATFINITE.E5M2.F32.PACK_AB_MERGE_C R30, R31, R30, RZ ;  /* 0x0000001e1f1e723e */ /* 0x000fe400048060ff */
[----:B------:R-:W-:Y:S02]  /*95e0*/  F2FP.SATFINITE.E5M2.F32.PACK_AB_MERGE_C R32, R33, R32, RZ ;  /* 0x000000202120723e */ /* 0x000fe400048060ff */
[----:B------:R-:W-:Y:S02]  /*95f0*/  LOP3.LUT R17, R4, 0xffff, RZ, 0xc0, !PT ;  /* 0x0000ffff04117812 */ /* 0x000fe400078ec0ff */
[----:B------:R-:W-:Y:S02]  /*9600*/  LOP3.LUT R38, R8, 0xffff, RZ, 0xc0, !PT ;  /* 0x0000ffff08267812 */ /* 0x000fe400078ec0ff */
[----:B------:R-:W-:-:S02]  /*9610*/  LOP3.LUT R25, R12, 0xffff, RZ, 0xc0, !PT ;  /* 0x0000ffff0c197812 */ /* 0x000fc400078ec0ff */
[----:B------:R-:W-:Y:S02]  /*9620*/  LOP3.LUT R21, R6, 0xffff, RZ, 0xc0, !PT ;  /* 0x0000ffff06157812 */ /* 0x000fe400078ec0ff */
[----:B------:R-:W-:Y:S02]  /*9630*/  LOP3.LUT R42, R10, 0xffff, RZ, 0xc0, !PT ;  /* 0x0000ffff0a2a7812 */ /* 0x000fe400078ec0ff */
[----:B------:R-:W-:Y:S02]  /*9640*/  LOP3.LUT R27, R14, 0xffff, RZ, 0xc0, !PT ;  /* 0x0000ffff0e1b7812 */ /* 0x000fe400078ec0ff */
[----:B------:R-:W-:Y:S02]  /*9650*/  LOP3.LUT R20, R20, 0xffff, RZ, 0xc0, !PT ;  /* 0x0000ffff14147812 */ /* 0x000fe400078ec0ff */
[----:B------:R-:W-:Y:S02]  /*9660*/  LOP3.LUT R29, R24, 0xffff, RZ, 0xc0, !PT ;  /* 0x0000ffff181d7812 */ /* 0x000fe400078ec0ff */
[----:B------:R-:W-:-:S02]  /*9670*/  LOP3.LUT R33, R28, 0xffff, RZ, 0xc0, !PT ;  /* 0x0000ffff1c217812 */ /* 0x000fc400078ec0ff */
[----:B------:R-:W-:Y:S02]  /*9680*/  F2FP.SATFINITE.E5M2.F32.PACK_AB_MERGE_C R34, R35, R34, RZ ;  /* 0x000000222322723e */ /* 0x000fe400048060ff */
[----:B------:R-:W-:Y:S02]  /*9690*/  LOP3.LUT R22, R22, 0xffff, RZ, 0xc0, !PT ;  /* 0x0000ffff16167812 */ /* 0x000fe400078ec0ff */
[----:B------:R-:W-:Y:S02]  /*96a0*/  LOP3.LUT R31, R26, 0xffff, RZ, 0xc0, !PT ;  /* 0x0000ffff1a1f7812 */ /* 0x000fe400078ec0ff */
[----:B------:R-:W-:Y:S02]  /*96b0*/  LOP3.LUT R35, R30, 0xffff, RZ, 0xc0, !PT ;  /* 0x0000ffff1e237812 */ /* 0x000fe400078ec0ff */
[----:B------:R-:W-:Y:S02]  /*96c0*/  PRMT R4, R25, 0x3340, R0 ;  /* 0x0000334019047816 */ /* 0x000fe40000000000 */
[----:B------:R-:W-:-:S02]  /*96d0*/  PRMT R5, R17, 0x3340, R38 ;  /* 0x0000334011057816 */ /* 0x000fc40000000026 */
[--C-:B------:R-:W-:Y:S02]  /*96e0*/  PRMT R6, R27, 0x3340, R0.reuse ;  /* 0x000033401b067816 */ /* 0x100fe40000000000 */
[----:B------:R-:W-:Y:S02]  /*96f0*/  PRMT R8, R33, 0x3340, R0 ;  /* 0x0000334021087816 */ /* 0x000fe40000000000 */
[----:B------:R-:W-:Y:S02]  /*9700*/  PRMT R7, R21, 0x3340, R42 ;  /* 0x0000334015077816 */ /* 0x000fe4000000002a */
[----:B------:R-:W-:Y:S02]  /*9710*/  PRMT R9, R20, 0x3340, R29 ;  /* 0x0000334014097816 */ /* 0x000fe4000000001d */
[----:B------:R-:W-:Y:S02]  /*9720*/  F2FP.SATFINITE.E5M2.F32.PACK_AB_MERGE_C R18, R19, R18, RZ ;  /* 0x000000121312723e */ /* 0x000fe400048060ff */
[----:B------:R-:W-:-:S02]  /*9730*/  PRMT R10, R35, 0x3340, R0 ;  /* 0x00003340230a7816 */ /* 0x000fc40000000000 */
[----:B------:R-:W-:Y:S02]  /*9740*/  PRMT R13, R22, 0x3340, R31 ;  /* 0x00003340160d7816 */ /* 0x000fe4000000001f */
[----:B------:R-:W-:Y:S02]  /*9750*/  PRMT R11, R5, 0x5410, R4 ;  /* 0x00005410050b7816 */ /* 0x000fe40000000004 */
[----:B------:R-:W-:Y:S02]  /*9760*/  PRMT R15, R7, 0x5410, R6 ;  /* 0x00005410070f7816 */ /* 0x000fe40000000006 */
[----:B------:R-:W-:Y:S02]  /*9770*/  PRMT R19, R9, 0x5410, R8 ;  /* 0x0000541009137816 */ /* 0x000fe40000000008 */
[----:B------:R-:W-:Y:S02]  /*9780*/  SHF.R.U32.HI R4, RZ, 0x8, R17 ;  /* 0x00000008ff047819 */ /* 0x000fe40000011611 */
[----:B------:R-:W-:-:S02]  /*9790*/  SHF.R.U32.HI R6, RZ, 0x8, R38 ;  /* 0x00000008ff067819 */ /* 0x000fc40000011626 */
[----:B------:R-:W-:Y:S02]  /*97a0*/  SHF.R.U32.HI R8, RZ, 0x8, R25 ;  /* 0x00000008ff087819 */ /* 0x000fe40000011619 */
[----:B------:R-:W-:Y:S02]  /*97b0*/  SHF.R.U32.HI R5, RZ, 0x8, R21 ;  /* 0x00000008ff057819 */ /* 0x000fe40000011615 */
[----:B------:R-:W-:Y:S02]  /*97c0*/  SHF.R.U32.HI R7, RZ, 0x8, R42 ;  /* 0x00000008ff077819 */ /* 0x000fe4000001162a */
[----:B------:R-:W-:Y:S02]  /*97d0*/  SHF.R.U32.HI R9, RZ, 0x8, R27 ;  /* 0x00000008ff097819 */ /* 0x000fe4000001161b */
[----:B------:R-:W-:Y:S02]  /*97e0*/  PRMT R23, R13, 0x5410, R10 ;  /* 0x000054100d177816 */ /* 0x000fe4000000000a */
[----:B------:R-:W-:-:S02]  /*97f0*/  LOP3.LUT R13, R4, 0xffff, RZ, 0xc0, !PT ;  /* 0x0000ffff040d7812 */ /* 0x000fc400078ec0ff */
[----:B------:R-:W-:Y:S02]  /*9800*/  LOP3.LUT R6, R6, 0xffff, RZ, 0xc0, !PT ;  /* 0x0000ffff06067812 */ /* 0x000fe400078ec0ff */
[----:B------:R-:W-:Y:S02]  /*9810*/  LOP3.LUT R8, R8, 0xffff, RZ, 0xc0, !PT ;  /* 0x0000ffff08087812 */ /* 0x000fe400078ec0ff */
[----:B------:R-:W-:Y:S02]  /*9820*/  LOP3.LUT R4, R5, 0xffff, RZ, 0xc0, !PT ;  /* 0x0000ffff05047812 */ /* 0x000fe400078ec0ff */
[----:B------:R-:W-:Y:S02]  /*9830*/  LOP3.LUT R7, R7, 0xffff, RZ, 0xc0, !PT ;  /* 0x0000ffff07077812 */ /* 0x000fe400078ec0ff */
[----:B------:R-:W-:Y:S02]  /*9840*/  LOP3.LUT R9, R9, 0xffff, RZ, 0xc0, !PT ;  /* 0x0000ffff09097812 */ /* 0x000fe400078ec0ff */
[----:B------:R-:W-:-:S02]  /*9850*/  PRMT R13, R13, 0x3340, R6 ;  /* 0x000033400d0d7816 */ /* 0x000fc40000000006 */
[----:B------:R-:W-:Y:S02]  /*9860*/  PRMT R10, R8, 0x3340, R1 ;  /* 0x00003340080a7816 */ /* 0x000fe40000000001 */
[----:B------:R-:W-:Y:S02]  /*9870*/  PRMT R17, R4, 0x3340, R7 ;  /* 0x0000334004117816 */ /* 0x000fe40000000007 */
[----:B------:R-:W-:Y:S02]  /*9880*/  PRMT R12, R9, 0x3340, R0 ;  /* 0x00003340090c7816 */ /* 0x000fe40000000000 */
[----:B------:R-:W-:Y:S02]  /*9890*/  SHF.R.U32.HI R4, RZ, 0x8, R20 ;  /* 0x00000008ff047819 */ /* 0x000fe40000011614 */
[----:B------:R-:W-:Y:S02]  /*98a0*/  SHF.R.U32.HI R6, RZ, 0x8, R29 ;  /* 0x00000008ff067819 */ /* 0x000fe4000001161d */
[----:B------:R-:W-:-:S02]  /*98b0*/  SHF.R.U32.HI R8, RZ, 0x8, R33 ;  /* 0x00000008ff087819 */ /* 0x000fc40000011621 */
[----:B------:R-:W-:Y:S02]  /*98c0*/  SHF.R.U32.HI R5, RZ, 0x8, R22 ;  /* 0x00000008ff057819 */ /* 0x000fe40000011616 */
[----:B------:R-:W-:Y:S02]  /*98d0*/  SHF.R.U32.HI R7, RZ, 0x8, R31 ;  /* 0x00000008ff077819 */ /* 0x000fe4000001161f */
[----:B------:R-:W-:Y:S02]  /*98e0*/  SHF.R.U32.HI R9, RZ, 0x8, R35 ;  /* 0x00000008ff097819 */ /* 0x000fe40000011623 */
[----:B------:R-:W-:Y:S02]  /*98f0*/  LOP3.LUT R21, R4, 0xffff, RZ, 0xc0, !PT ;  /* 0x0000ffff04157812 */ /* 0x000fe400078ec0ff */
[----:B------:R-:W-:Y:S02]  /*9900*/  LOP3.LUT R6, R6, 0xffff, RZ, 0xc0, !PT ;  /* 0x0000ffff06067812 */ /* 0x000fe400078ec0ff */
[----:B------:R-:W-:-:S02]  /*9910*/  LOP3.LUT R8, R8, 0xffff, RZ, 0xc0, !PT ;  /* 0x0000ffff08087812 */ /* 0x000fc400078ec0ff */
[----:B------:R-:W-:Y:S02]  /*9920*/  LOP3.LUT R9, R9, 0xffff, RZ, 0xc0, !PT ;  /* 0x0000ffff09097812 */ /* 0x000fe400078ec0ff */
[----:B------:R-:W-:Y:S02]  /*9930*/  LOP3.LUT R7, R7, 0xffff, RZ, 0xc0, !PT ;  /* 0x0000ffff07077812 */ /* 0x000fe400078ec0ff */
[----:B------:R-:W-:Y:S02]  /*9940*/  LOP3.LUT R14, R5, 0xffff, RZ, 0xc0, !PT ;  /* 0x0000ffff050e7812 */ /* 0x000fe400078ec0ff */
[----:B------:R-:W-:Y:S02]  /*9950*/  PRMT R21, R21, 0x3340, R6 ;  /* 0x0000334015157816 */ /* 0x000fe40000000006 */
[----:B------:R-:W-:Y:S02]  /*9960*/  PRMT R8, R8, 0x3340, R1 ;  /* 0x0000334008087816 */ /* 0x000fe40000000001 */
[----:B------:R-:W-:-:S02]  /*9970*/  PRMT R4, R9, 0x3340, R0 ;  /* 0x0000334009047816 */ /* 0x000fc40000000000 */
[----:B------:R-:W-:Y:S02]  /*9980*/  PRMT R25, R14, 0x3340, R7 ;  /* 0x000033400e197816 */ /* 0x000fe40000000007 */
[----:B------:R-:W-:Y:S02]  /*9990*/  PRMT R5, R13, 0x5410, R10 ;  /* 0x000054100d057816 */ /* 0x000fe4000000000a */
[----:B------:R-:W-:Y:S02]  /*99a0*/  PRMT R7, R17, 0x5410, R12 ;  /* 0x0000541011077816 */ /* 0x000fe4000000000c */
[----:B------:R-:W-:Y:S02]  /*99b0*/  LOP3.LUT R16, R16, 0xffff, RZ, 0xc0, !PT ;  /* 0x0000ffff10107812 */ /* 0x000fe400078ec0ff */
[----:B------:R-:W-:Y:S02]  /*99c0*/  LOP3.LUT R18, R18, 0xffff, RZ, 0xc0, !PT ;  /* 0x0000ffff12127812 */ /* 0x000fe400078ec0ff */
[----:B------:R-:W-:-:S02]  /*99d0*/  PRMT R9, R21, 0x5410, R8 ;  /* 0x0000541015097816 */ /* 0x000fc40000000008 */
[----:B------:R-:W-:Y:S02]  /*99e0*/  PRMT R25, R25, 0x5410, R4 ;  /* 0x0000541019197816 */ /* 0x000fe40000000004 */
[----:B------:R-:W-:Y:S02]  /*99f0*/  LOP3.LUT R32, R32, 0xffff, RZ, 0xc0, !PT ;  /* 0x0000ffff20207812 */ /* 0x000fe400078ec0ff */
[----:B------:R-:W-:Y:S02]  /*9a00*/  LOP3.LUT R34, R34, 0xffff, RZ, 0xc0, !PT ;  /* 0x0000ffff22227812 */ /* 0x000fe400078ec0ff */
[--C-:B------:R-:W-:Y:S02]  /*9a10*/  PRMT R4, R11, 0x4210, R16.reuse ;  /* 0x000042100b047816 */ /* 0x100fe40000000010 */
[----:B------:R-:W-:Y:S02]  /*9a20*/  PRMT R5, R5, 0x5210, R16 ;  /* 0x0000521005057816 */ /* 0x000fe40000000010 */
[----:B------:R-:W-:-:S02]  /*9a30*/  PRMT R6, R15, 0x4210, R18 ;  /* 0x000042100f067816 */ /* 0x000fc40000000012 */
[----:B------:R-:W-:Y:S02]  /*9a40*/  PRMT R7, R7, 0x5210, R18 ;  /* 0x0000521007077816 */ /* 0x000fe40000000012 */
[--C-:B------:R-:W-:Y:S02]  /*9a50*/  PRMT R8, R19, 0x4210, R32.reuse ;  /* 0x0000421013087816 */ /* 0x100fe40000000020 */
[----:B------:R-:W-:Y:S01]  /*9a60*/  PRMT R9, R9, 0x5210, R32 ;  /* 0x0000521009097816 */ /* 0x000fe20000000020 */
[----:B--2---:R-:W-:Y:S01]  /*9a70*/  STSM.16.M88.4 [R36], R4 ;  /* 0x0000000424007844 */ /* 0x004fe20000000200 */
[--C-:B------:R-:W-:Y:S02]  /*9a80*/  PRMT R10, R23, 0x4210, R34.reuse ;  /* 0x00004210170a7816 */ /* 0x100fe40000000022 */
[----:B------:R-:W-:Y:S02]  /*9a90*/  PRMT R11, R25, 0x5210, R34 ;  /* 0x00005210190b7816 */ /* 0x000fe40000000022 */
[----:B------:R-:W-:-:S02]  /*9aa0*/  SHF.R.U32.HI R13, RZ, 0x6, R0 ;  /* 0x00000006ff0d7819 */ /* 0x000fc40000011600 */
[C---:B------:R-:W-:Y:S01]  /*9ab0*/  LEA.HI R16, R0.reuse, 0x7c, RZ, 0x1a ;  /* 0x0000007c00107811 */ /* 0x040fe200078fd0ff */
[----:B------:R0:W-:Y:S01]  /*9ac0*/  STSM.16.M88.4 [R36+0x400], R8 ;  /* 0x0004000824007844 */ /* 0x0001e20000000200 */
[C---:B------:R-:W-:Y:S02]  /*9ad0*/  LEA.HI R24, R0.reuse, 0x6c, RZ, 0x1a ;  /* 0x0000006c00187811 */ /* 0x040fe400078fd0ff */
[C---:B------:R-:W-:Y:S01]  /*9ae0*/  LEA.HI R32, R0.reuse, 0x5c, RZ, 0x1a ;  /* 0x0000005c00207811 */ /* 0x040fe200078fd0ff */
[----:B------:R-:W-:Y:S01]  /*9af0*/  BAR.SYNC.DEFER_BLOCKING 0x0 ;  /* 0x0000000000007b1d */ /* 0x000fe20000010000 */
[C---:B------:R-:W-:Y:S01]  /*9b00*/  LEA.HI R42, R0.reuse, 0x4c, RZ, 0x1a ;  /* 0x0000004c002a7811 */ /* 0x040fe200078fd0ff */
[C---:B------:R-:W-:Y:S01]  /*9b10*/  IMAD.IADD R16, R3.reuse, 0x1, R16 ;  /* 0x0000000103107824 */ /* 0x040fe200078e0210 */
[C---:B------:R-:W-:Y:S01]  /*9b20*/  LEA.HI R12, R0.reuse, 0x2c, RZ, 0x1a ;  /* 0x0000002c000c7811 */ /* 0x040fe200078fd0ff */
[C---:B------:R-:W-:Y:S01]  /*9b30*/  IMAD.IADD R24, R3.reuse, 0x1, R24 ;  /* 0x0000000103187824 */ /* 0x040fe200078e0218 */
[----:B------:R-:W-:Y:S01]  /*9b40*/  LEA.HI R14, R0, 0x1c, RZ, 0x1a ;  /* 0x0000001c000e7811 */ /* 0x000fe200078fd0ff */
[----:B------:R-:W-:Y:S01]  /*9b50*/  IMAD.IADD R32, R3, 0x1, R32 ;  /* 0x0000000103207824 */ /* 0x000fe200078e0220 */
[----:B------:R-:W-:Y:S01]  /*9b60*/  SGXT.U32 R0, R13, 0x2 ;  /* 0x000000020d00781a */ /* 0x000fe20000000000 */
[----:B------:R-:W-:-:S02]  /*9b70*/  IMAD.IADD R51, R3, 0x1, R12 ;  /* 0x0000000103337824 */ /* 0x000fc400078e020c */
[C---:B------:R-:W-:Y:S01]  /*9b80*/  IMAD.IADD R12, R3.reuse, 0x1, R14 ;  /* 0x00000001030c7824 */ /* 0x040fe200078e020e */
[C---:B------:R-:W-:Y:S01]  /*9b90*/  LOP3.LUT R18, R3.reuse, 0x78, R0, 0xfe, !PT ;  /* 0x0000007803127812 */ /* 0x040fe200078efe00 */
[C---:B------:R-:W-:Y:S01]  /*9ba0*/  IMAD.IADD R42, R3.reuse, 0x1, R42 ;  /* 0x00000001032a7824 */ /* 0x040fe200078e022a */
[C---:B0-----:R-:W-:Y:S02]  /*9bb0*/  LOP3.LUT R8, R3.reuse, R0, RZ, 0xfc, !PT ;  /* 0x0000000003087212 */ /* 0x041fe400078efcff */
[C-C-:B------:R-:W-:Y:S02]  /*9bc0*/  LOP3.LUT R20, R3.reuse, 0x74, R0.reuse, 0xfe, !PT ;  /* 0x0000007403147812 */ /* 0x140fe400078efe00 */
[C-C-:B------:R-:W-:Y:S02]  /*9bd0*/  LOP3.LUT R22, R3.reuse, 0x70, R0.reuse, 0xfe, !PT ;  /* 0x0000007003167812 */ /* 0x140fe400078efe00 */
[C-C-:B------:R-:W-:Y:S02]  /*9be0*/  LOP3.LUT R26, R3.reuse, 0x68, R0.reuse, 0xfe, !PT ;  /* 0x00000068031a7812 */ /* 0x140fe400078efe00 */
[----:B------:R-:W-:-:S02]  /*9bf0*/  LOP3.LUT R28, R3, 0x64, R0, 0xfe, !PT ;  /* 0x00000064031c7812 */ /* 0x000fc400078efe00 */
[C-C-:B------:R-:W-:Y:S01]  /*9c00*/  LOP3.LUT R30, R3.reuse, 0x60, R0.reuse, 0xfe, !PT ;  /* 0x00000060031e7812 */ /* 0x140fe200078efe00 */
[----:B------:R-:W0:Y:S01]  /*9c10*/  LDSM.16.M88.4 R4, [R40] ;  /* 0x000000002804783b */ /* 0x000e220000000200 */
[C-C-:B------:R-:W-:Y:S02]  /*9c20*/  LOP3.LUT R34, R3.reuse, 0x58, R0.reuse, 0xfe, !PT ;  /* 0x0000005803227812 */ /* 0x140fe400078efe00 */
[C-C-:B------:R-:W-:Y:S02]  /*9c30*/  LOP3.LUT R36, R3.reuse, 0x54, R0.reuse, 0xfe, !PT ;  /* 0x0000005403247812 */ /* 0x140fe400078efe00 */
[C-C-:B------:R-:W-:Y:S02]  /*9c40*/  LOP3.LUT R38, R3.reuse, 0x50, R0.reuse, 0xfe, !PT ;  /* 0x0000005003267812 */ /* 0x140fe400078efe00 */
[C-C-:B------:R-:W-:Y:S02]  /*9c50*/  LOP3.LUT R44, R3.reuse, 0x48, R0.reuse, 0xfe, !PT ;  /* 0x00000048032c7812 */ /* 0x140fe400078efe00 */
[----:B------:R-:W-:-:S02]  /*9c60*/  LOP3.LUT R46, R3, 0x44, R0, 0xfe, !PT ;  /* 0x00000044032e7812 */ /* 0x000fc400078efe00 */
[C-C-:B------:R-:W-:Y:S02]  /*9c70*/  LOP3.LUT R47, R3.reuse, 0x40, R0.reuse, 0xfe, !PT ;  /* 0x00000040032f7812 */ /* 0x140fe400078efe00 */
        /* <DEDUP_REMOVED lines=10> */
[----:B------:R-:W-:Y:S01]  /*9d20*/  LOP3.LUT R3, R3, 0x4, R0, 0xfe, !PT ;  /* 0x0000000403037812 */ /* 0x000fe200078efe00 */
[C---:B----4-:R-:W-:Y:S01]  /*9d30*/  IMAD R0, R8.reuse, UR5, RZ ;  /* 0x0000000508007c24 */ /* 0x050fe2000f8e02ff */
[----:B------:R-:W-:-:S02]  /*9d40*/  ISETP.LT.AND P3, PT, R8, UR15, !P0 ;  /* 0x0000000f08007c0c */ /* 0x000fc4000c761270 */
[----:B------:R-:W-:Y:S01]  /*9d50*/  ISETP.LT.AND P2, PT, R10, UR15, !P0 ;  /* 0x0000000f0a007c0c */ /* 0x000fe2000c741270 */
[C---:B------:R-:W-:Y:S01]  /*9d60*/  IMAD R9, R3.reuse, UR5, RZ ;  /* 0x0000000503097c24 */ /* 0x040fe2000f8e02ff */
[----:B------:R-:W-:Y:S01]  /*9d70*/  IADD3 R2, P4, PT, R0, R43, RZ ;  /* 0x0000002b00027210 */ /* 0x000fe20007f9e0ff */
[----:B------:R-:W-:Y:S01]  /*9d80*/  IMAD R10, R10, UR5, RZ ;  /* 0x000000050a0a7c24 */ /* 0x000fe2000f8e02ff */
[----:B------:R-:W-:Y:S02]  /*9d90*/  ISETP.LT.AND P1, PT, R3, UR15, !P0 ;  /* 0x0000000f03007c0c */ /* 0x000fe4000c721270 */
[----:B------:R-:W-:Y:S01]  /*9da0*/  LEA.HI.X.SX32 R3, R0, R45, 0x1, P4 ;  /* 0x0000002d00037211 */ /* 0x000fe200020f0eff */
[----:B------:R-:W-:Y:S01]  /*9db0*/  IMAD R0, R58, UR5, RZ ;  /* 0x000000053a007c24 */ /* 0x000fe2000f8e02ff */
[----:B0-----:R-:W-:Y:S02]  /*9dc0*/  PRMT R11, R4, 0x7770, RZ ;  /* 0x00007770040b7816 */ /* 0x001fe400000000ff */
[----:B------:R-:W-:-:S02]  /*9dd0*/  IADD3 R8, P5, PT, R9, R43, RZ ;  /* 0x0000002b09087210 */ /* 0x000fc40007fbe0ff */
[C---:B------:R-:W-:Y:S01]  /*9de0*/  PRMT R13, R4.reuse, 0x7771, RZ ;  /* 0x00007771040d7816 */ /* 0x040fe200000000ff */
[----:B------:R0:W-:Y:S01]  /*9df0*/  @P3 STG.E.U8 desc[UR18][R2.64], R11 ;  /* 0x0000000b02003986 */ /* 0x0001e2000c101112 */
[C---:B------:R-:W-:Y:S02]  /*9e00*/  PRMT R15, R4.reuse, 0x7772, RZ ;  /* 0x00007772040f7816 */ /* 0x040fe400000000ff */
[----:B------:R-:W-:Y:S02]  /*9e10*/  PRMT R17, R4, 0x7773, RZ ;  /* 0x0000777304117816 */ /* 0x000fe400000000ff */
[----:B------:R-:W-:Y:S02]  /*9e20*/  IADD3 R4, P4, PT, R10, R43, RZ ;  /* 0x0000002b0a047210 */ /* 0x000fe40007f9e0ff */
[C---:B------:R-:W-:Y:S02]  /*9e30*/  PRMT R19, R5.reuse, 0x7770, RZ ;  /* 0x0000777005137816 */ /* 0x040fe400000000ff */
[----:B------:R-:W-:-:S02]  /*9e40*/  PRMT R21, R5, 0x7771, RZ ;  /* 0x0000777105157816 */ /* 0x000fc400000000ff */
[----:B------:R-:W-:Y:S01]  /*9e50*/  PRMT R23, R5, 0x7772, RZ ;  /* 0x0000777205177816 */ /* 0x000fe200000000ff */
[----:B0-----:R-:W-:Y:S01]  /*9e60*/  IMAD R11, R55, UR5, RZ ;  /* 0x00000005370b7c24 */ /* 0x001fe2000f8e02ff */
[----:B------:R-:W-:Y:S02]  /*9e70*/  PRMT R25, R5, 0x7773, RZ ;  /* 0x0000777305197816 */ /* 0x000fe400000000ff */
[C---:B------:R-:W-:Y:S02]  /*9e80*/  PRMT R27, R6.reuse, 0x7770, RZ ;  /* 0x00007770061b7816 */ /* 0x040fe400000000ff */
[C---:B------:R-:W-:Y:S02]  /*9e90*/  PRMT R29, R6.reuse, 0x7771, RZ ;  /* 0x00007771061d7816 */ /* 0x040fe400000000ff */
[C---:B------:R-:W-:Y:S02]  /*9ea0*/  PRMT R31, R6.reuse, 0x7772, RZ ;  /* 0x00007772061f7816 */ /* 0x040fe400000000ff */
[----:B------:R-:W-:-:S02]  /*9eb0*/  PRMT R33, R6, 0x7773, RZ ;  /* 0x0000777306217816 */ /* 0x000fc400000000ff */
[-C--:B------:R-:W-:Y:S02]  /*9ec0*/  LEA.HI.X.SX32 R9, R9, R45.reuse, 0x1, P5 ;  /* 0x0000002d09097211 */ /* 0x080fe400028f0eff */
[----:B------:R-:W-:Y:S01]  /*9ed0*/  LEA.HI.X.SX32 R5, R10, R45, 0x1, P4 ;  /* 0x0000002d0a057211 */ /* 0x000fe200020f0eff */
[----:B------:R-:W-:Y:S01]  /*9ee0*/  IMAD R10, R57, UR5, RZ ;  /* 0x00000005390a7c24 */ /* 0x000fe2000f8e02ff */
[----:B------:R-:W-:Y:S01]  /*9ef0*/  IADD3 R6, P3, PT, R0, R43, RZ ;  /* 0x0000002b00067210 */ /* 0x000fe20007f7e0ff */
[----:B------:R-:W-:Y:S01]  /*9f00*/  @P1 STG.E.U8 desc[UR18][R8.64], R13 ;  /* 0x0000000d08001986 */ /* 0x000fe2000c101112 */
[----:B------:R-:W-:Y:S02]  /*9f10*/  ISETP.LT.AND P5, PT, R58, UR15, !P0 ;  /* 0x0000000f3a007c0c */ /* 0x000fe4000c7a1270 */
[C---:B------:R-:W-:Y:S01]  /*9f20*/  PRMT R35, R7.reuse, 0x7770, RZ ;  /* 0x0000777007237816 */ /* 0x040fe200000000ff */
[----:B------:R0:W-:Y:S01]  /*9f30*/  @P2 STG.E.U8 desc[UR18][R4.64], R15 ;  /* 0x0000000f04002986 */ /* 0x0001e2000c101112 */
[----:B------:R-:W-:-:S02]  /*9f40*/  PRMT R37, R7, 0x7771, RZ ;  /* 0x0000777107257816 */ /* 0x000fc400000000ff */
[C---:B------:R-:W-:Y:S02]  /*9f50*/  PRMT R39, R7.reuse, 0x7772, RZ ;  /* 0x0000777207277816 */ /* 0x040fe400000000ff */
[----:B------:R-:W-:Y:S02]  /*9f60*/  PRMT R41, R7, 0x7773, RZ ;  /* 0x0000777307297816 */ /* 0x000fe400000000ff */
[----:B------:R-:W-:Y:S01]  /*9f70*/  LEA.HI.X.SX32 R7, R0, R45, 0x1, P3 ;  /* 0x0000002d00077211 */ /* 0x000fe200018f0eff */
[C---:B------:R-:W-:Y:S01]  /*9f80*/  IMAD R0, R56.reuse, UR5, RZ ;  /* 0x0000000538007c24 */ /* 0x040fe2000f8e02ff */
[----:B------:R-:W-:Y:S02]  /*9f90*/  ISETP.LT.AND P1, PT, R57, UR15, !P0 ;  /* 0x0000000f39007c0c */ /* 0x000fe4000c721270 */
[----:B------:R-:W-:Y:S01]  /*9fa0*/  ISETP.LT.AND P2, PT, R56, UR15, !P0 ;  /* 0x0000000f38007c0c */ /* 0x000fe2000c741270 */
[----:B------:R2:W-:Y:S01]  /*9fb0*/  @P5 STG.E.U8 desc[UR18][R6.64], R17 ;  /* 0x0000001106005986 */ /* 0x0005e2000c101112 */
[-C--:B------:R-:W-:Y:S01]  /*9fc0*/  IADD3 R2, P4, PT, R10, R43.reuse, RZ ;  /* 0x0000002b0a027210 */ /* 0x080fe20007f9e0ff */
[----:B0-----:R-:W-:Y:S01]  /*9fd0*/  IMAD R15, R49, UR5, RZ ;  /* 0x00000005310f7c24 */ /* 0x001fe2000f8e02ff */
[----:B------:R-:W-:-:S02]  /*9fe0*/  IADD3 R4, P6, PT, R0, R43, RZ ;  /* 0x0000002b00047210 */ /* 0x000fc40007fde0ff */
[----:B------:R-:W-:Y:S02]  /*9ff0*/  ISETP.LT.AND P3, PT, R55, UR15, !P0 ;  /* 0x0000000f37007c0c */ /* 0x000fe4000c761270 */
[-C--:B------:R-:W-:Y:S02]  /*a000*/  LEA.HI.X.SX32 R3, R10, R45.reuse, 0x1, P4 ;  /* 0x0000002d0a037211 */ /* 0x080fe400020f0eff */
[C---:B------:R-:W-:Y:S01]  /*a010*/  ISETP.LT.AND P4, PT, R12.reuse, UR15, !P0 ;  /* 0x0000000f0c007c0c */ /* 0x040fe2000c781270 */
[----:B------:R-:W-:Y:S01]  /*a020*/  IMAD R12, R12, UR5, RZ ;  /* 0x000000050c0c7c24 */ /* 0x000fe2000f8e02ff */
[----:B------:R-:W-:Y:S01]  /*a030*/  LEA.HI.X.SX32 R5, R0, R45, 0x1, P6 ;  /* 0x0000002d00057211 */ /* 0x000fe200030f0eff */
[----:B------:R0:W-:Y:S01]  /*a040*/  @P1 STG.E.U8 desc[UR18][R2.64], R19 ;  /* 0x0000001302001986 */ /* 0x0001e2000c101112 */
[CC--:B------:R-:W-:Y:S01]  /*a050*/  IADD3 R8, P5, PT, R11.reuse, R43.reuse, RZ ;  /* 0x0000002b0b087210 */ /* 0x0c0fe20007fbe0ff */
[----:B------:R-:W-:Y:S01]  /*a060*/  IMAD R0, R54, UR5, RZ ;  /* 0x0000000536007c24 */ /* 0x000fe2000f8e02ff */
[----:B------:R-:W-:Y:S01]  /*a070*/  IADD3 R10, P1, PT, R12, R43, RZ ;  /* 0x0000002b0c0a7210 */ /* 0x000fe20007f3e0ff */
[----:B------:R-:W-:Y:S01]  /*a080*/  @P2 STG.E.U8 desc[UR18][R4.64], R21 ;  /* 0x0000001504002986 */ /* 0x000fe2000c101112 */
[-C--:B------:R-:W-:Y:S01]  /*a090*/  LEA.HI.X.SX32 R9, R11, R45.reuse, 0x1, P5 ;  /* 0x0000002d0b097211 */ /* 0x080fe200028f0eff */
[----:B--2---:R-:W-:Y:S01]  /*a0a0*/  IMAD R6, R53, UR5, RZ ;  /* 0x0000000535067c24 */ /* 0x004fe2000f8e02ff */
[----:B------:R-:W-:Y:S01]  /*a0b0*/  ISETP.LT.AND P2, PT, R54, UR15, !P0 ;  /* 0x0000000f36007c0c */ /* 0x000fe2000c741270 */
[----:B------:R-:W-:Y:S01]  /*a0c0*/  IMAD R7, R52, UR5, RZ ;  /* 0x0000000534077c24 */ /* 0x000fe2000f8e02ff */
[----:B------:R-:W-:Y:S01]  /*a0d0*/  LEA.HI.X.SX32 R11, R12, R45, 0x1, P1 ;  /* 0x0000002d0c0b7211 */ /* 0x000fe200008f0eff */
[----:B------:R2:W-:Y:S01]  /*a0e0*/  @P3 STG.E.U8 desc[UR18][R8.64], R23 ;  /* 0x0000001708003986 */ /* 0x0005e2000c101112 */
[----:B------:R-:W-:-:S02]  /*a0f0*/  IADD3 R12, P1, PT, R0, R43, RZ ;  /* 0x0000002b000c7210 */ /* 0x000fc40007f3e0ff */
[----:B0-----:R-:W-:Y:S01]  /*a100*/  IADD3 R2, P5, PT, R6, R43, RZ ;  /* 0x0000002b06027210 */ /* 0x001fe20007fbe0ff */
[----:B------:R0:W-:Y:S01]  /*a110*/  @P4 STG.E.U8 desc[UR18][R10.64], R25 ;  /* 0x000000190a004986 */ /* 0x0001e2000c101112 */
[----:B------:R-:W-:Y:S02]  /*a120*/  ISETP.LT.AND P3, PT, R53, UR15, !P0 ;  /* 0x0000000f35007c0c */ /* 0x000fe4000c761270 */
[-C--:B------:R-:W-:Y:S01]  /*a130*/  LEA.HI.X.SX32 R13, R0, R45.reuse, 0x1, P1 ;  /* 0x0000002d000d7211 */ /* 0x080fe200008f0eff */
[----:B------:R-:W-:Y:S01]  /*a140*/  IMAD R0, R51, UR5, RZ ;  /* 0x0000000533007c24 */ /* 0x000fe2000f8e02ff */
[----:B------:R-:W-:Y:S02]  /*a150*/  ISETP.LT.AND P4, PT, R52, UR15, !P0 ;  /* 0x0000000f34007c0c */ /* 0x000fe4000c781270 */
[----:B------:R-:W-:Y:S01]  /*a160*/  LEA.HI.X.SX32 R3, R6, R45, 0x1, P5 ;  /* 0x0000002d06037211 */ /* 0x000fe200028f0eff */
[----:B------:R3:W-:Y:S01]  /*a170*/  @P2 STG.E.U8 desc[UR18][R12.64], R27 ;  /* 0x0000001b0c002986 */ /* 0x0007e2000c101112 */
[----:B--2---:R-:W-:-:S02]  /*a180*/  IADD3 R8, P6, PT, R7, R43, RZ ;  /* 0x0000002b07087210 */ /* 0x004fc40007fde0ff */
[----:B------:R-:W-:Y:S02]  /*a190*/  ISETP.LT.AND P1, PT, R51, UR15, !P0 ;  /* 0x0000000f33007c0c */ /* 0x000fe4000c721270 */
[----:B------:R-:W-:Y:S01]  /*a1a0*/  LEA.HI.X.SX32 R9, R7, R45, 0x1, P6 ;  /* 0x0000002d07097211 */ /* 0x000fe200030f0eff */
[----:B------:R2:W-:Y:S01]  /*a1b0*/  @P3 STG.E.U8 desc[UR18][R2.64], R29 ;  /* 0x0000001d02003986 */ /* 0x0005e2000c101112 */
[----:B0-----:R-:W-:Y:S02]  /*a1c0*/  IADD3 R10, P2, PT, R0, R43, RZ ;  /* 0x0000002b000a7210 */ /* 0x001fe40007f5e0ff */
[----:B------:R-:W-:Y:S01]  /*a1d0*/  ISETP.LT.AND P3, PT, R50, UR15, !P0 ;  /* 0x0000000f32007c0c */ /* 0x000fe2000c761270 */
[----:B------:R-:W0:Y:S01]  /*a1e0*/  LDSM.16.M88.4 R4, [R40+0x800] ;  /* 0x000800002804783b */ /* 0x000e220000000200 */
[----:B------:R-:W-:Y:S01]  /*a1f0*/  LEA.HI.X.SX32 R11, R0, R45, 0x1, P2 ;  /* 0x0000002d000b7211 */ /* 0x000fe200010f0eff */
[----:B------:R-:W-:Y:S01]  /*a200*/  IMAD R0, R50, UR5, RZ ;  /* 0x0000000532007c24 */ /* 0x000fe2000f8e02ff */
[C---:B------:R-:W-:Y:S01]  /*a210*/  ISETP.LT.AND P2, PT, R14.reuse, UR15, !P0 ;  /* 0x0000000f0e007c0c */ /* 0x040fe2000c741270 */
[----:B------:R4:W-:Y:S01]  /*a220*/  @P4 STG.E.U8 desc[UR18][R8.64], R31 ;  /* 0x0000001f08004986 */ /* 0x0009e2000c101112 */
[----:B------:R-:W-:Y:S01]  /*a230*/  IMAD R14, R14, UR5, RZ ;  /* 0x000000050e0e7c24 */ /* 0x000fe2000f8e02ff */
[----:B------:R-:W-:-:S02]  /*a240*/  ISETP.LT.AND P4, PT, R49, UR15, !P0 ;  /* 0x0000000f31007c0c */ /* 0x000fc4000c781270 */
[----:B------:R5:W-:Y:S01]  /*a250*/  @P1 STG.E.U8 desc[UR18][R10.64], R33 ;  /* 0x000000210a001986 */ /* 0x000be2000c101112 */
[-C--:B---3--:R-:W-:Y:S02]  /*a260*/  IADD3 R12, P1, PT, R0, R43.reuse, RZ ;  /* 0x0000002b000c7210 */ /* 0x088fe40007f3e0ff */
[----:B--2---:R-:W-:Y:S02]  /*a270*/  IADD3 R2, P5, PT, R14, R43, RZ ;  /* 0x0000002b0e027210 */ /* 0x004fe40007fbe0ff */
[-C--:B------:R-:W-:Y:S01]  /*a280*/  LEA.HI.X.SX32 R13, R0, R45.reuse, 0x1, P1 ;  /* 0x0000002d000d7211 */ /* 0x080fe200008f0eff */
[----:B------:R-:W-:Y:S01]  /*a290*/  IMAD R0, R48, UR5, RZ ;  /* 0x0000000530007c24 */ /* 0x000fe2000f8e02ff */
[----:B------:R-:W-:Y:S02]  /*a2a0*/  LEA.HI.X.SX32 R3, R14, R45, 0x1, P5 ;  /* 0x0000002d0e037211 */ /* 0x000fe400028f0eff */
[----:B----4-:R-:W-:Y:S01]  /*a2b0*/  IADD3 R8, P6, PT, R15, R43, RZ ;  /* 0x0000002b0f087210 */ /* 0x010fe20007fde0ff */
[----:B------:R2:W-:Y:S01]  /*a2c0*/  @P3 STG.E.U8 desc[UR18][R12.64], R35 ;  /* 0x000000230c003986 */ /* 0x0005e2000c101112 */
[----:B------:R-:W-:-:S02]  /*a2d0*/  ISETP.LT.AND P1, PT, R48, UR15, !P0 ;  /* 0x0000000f30007c0c */ /* 0x000fc4000c721270 */
[C---:B-----5:R-:W-:Y:S01]  /*a2e0*/  IADD3 R10, P3, PT, R0.reuse, R43, RZ ;  /* 0x0000002b000a7210 */ /* 0x060fe20007f7e0ff */
[----:B------:R3:W-:Y:S01]  /*a2f0*/  @P2 STG.E.U8 desc[UR18][R2.64], R37 ;  /* 0x0000002502002986 */ /* 0x0007e2000c101112 */
[-C--:B------:R-:W-:Y:S01]  /*a300*/  LEA.HI.X.SX32 R9, R15, R45.reuse, 0x1, P6 ;  /* 0x0000002d0f097211 */ /* 0x080fe200030f0eff */
[C---:B------:R-:W-:Y:S01]  /*a310*/  IMAD R15, R47.reuse, UR5, RZ ;  /* 0x000000052f0f7c24 */ /* 0x040fe2000f8e02ff */
[----:B------:R-:W-:Y:S01]  /*a320*/  LEA.HI.X.SX32 R11, R0, R45, 0x1, P3 ;  /* 0x0000002d000b7211 */ /* 0x000fe200018f0eff */
[----:B------:R-:W-:Y:S01]  /*a330*/  IMAD R0, R46, UR5, RZ ;  /* 0x000000052e007c24 */ /* 0x000fe2000f8e02ff */
[----:B------:R-:W-:Y:S01]  /*a340*/  ISETP.LT.AND P2, PT, R47, UR15, !P0 ;  /* 0x0000000f2f007c0c */ /* 0x000fe2000c741270 */
[----:B------:R-:W-:Y:S01]  /*a350*/  @P4 STG.E.U8 desc[UR18][R8.64], R39 ;  /* 0x0000002708004986 */ /* 0x000fe2000c101112 */
[CC--:B------:R-:W-:Y:S02]  /*a360*/  IADD3 R14, P4, PT, R15.reuse, R43.reuse, RZ ;  /* 0x0000002b0f0e7210 */ /* 0x0c0fe40007f9e0ff */
[----:B--2---:R-:W-:Y:S01]  /*a370*/  IADD3 R12, P5, PT, R0, R43, RZ ;  /* 0x0000002b000c7210 */ /* 0x004fe20007fbe0ff */
[----:B------:R2:W-:Y:S01]  /*a380*/  @P1 STG.E.U8 desc[UR18][R10.64], R41 ;  /* 0x000000290a001986 */ /* 0x0005e2000c101112 */
[-C--:B------:R-:W-:Y:S01]  /*a390*/  LEA.HI.X.SX32 R15, R15, R45.reuse, 0x1, P4 ;  /* 0x0000002d0f0f7211 */ /* 0x080fe200020f0eff */
[----:B---3--:R-:W-:Y:S01]  /*a3a0*/  IMAD R3, R44, UR5, RZ ;  /* 0x000000052c037c24 */ /* 0x008fe2000f8e02ff */
[----:B------:R-:W-:Y:S01]  /*a3b0*/  LEA.HI.X.SX32 R13, R0, R45, 0x1, P5 ;  /* 0x0000002d000d7211 */ /* 0x000fe200028f0eff */
[----:B------:R-:W-:Y:S01]  /*a3c0*/  IMAD R0, R42, UR5, RZ ;  /* 0x000000052a007c24 */ /* 0x000fe2000f8e02ff */
[----:B------:R-:W-:-:S02]  /*a3d0*/  ISETP.LT.AND P3, PT, R46, UR15, !P0 ;  /* 0x0000000f2e007c0c */ /* 0x000fc4000c761270 */
[C---:B------:R-:W-:Y:S02]  /*a3e0*/  IADD3 R2, P4, PT, R3.reuse, R43, RZ ;  /* 0x0000002b03027210 */ /* 0x040fe40007f9e0ff */
[----:B0-----:R-:W-:Y:S02]  /*a3f0*/  PRMT R17, R4, 0x7770, RZ ;  /* 0x0000777004117816 */ /* 0x001fe400000000ff */
[----:B------:R-:W-:Y:S01]  /*a400*/  ISETP.LT.AND P1, PT, R44, UR15, !P0 ;  /* 0x0000000f2c007c0c */ /* 0x000fe2000c721270 */
[----:B--2---:R-:W-:Y:S01]  /*a410*/  IMAD R11, R38, UR5, RZ ;  /* 0x00000005260b7c24 */ /* 0x004fe2000f8e02ff */
[----:B------:R-:W-:Y:S01]  /*a420*/  LEA.HI.X.SX32 R3, R3, R45, 0x1, P4 ;  /* 0x0000002d03037211 */ /* 0x000fe200020f0eff */
[----:B------:R0:W-:Y:S01]  /*a430*/  @P2 STG.E.U8 desc[UR18][R14.64], R17 ;  /* 0x000000110e002986 */ /* 0x0001e2000c101112 */
[----:B------:R-:W-:Y:S02]  /*a440*/  IADD3 R8, P4, PT, R0, R43, RZ ;  /* 0x0000002b00087210 */ /* 0x000fe40007f9e0ff */
[----:B------:R-:W-:-:S02]  /*a450*/  ISETP.LT.AND P2, PT, R42, UR15, !P0 ;  /* 0x0000000f2a007c0c */ /* 0x000fc4000c741270 */
[----:B------:R-:W-:Y:S02]  /*a460*/  PRMT R19, R4, 0x7771, RZ ;  /* 0x0000777104137816 */ /* 0x000fe400000000ff */
[----:B------:R-:W-:Y:S01]  /*a470*/  LEA.HI.X.SX32 R9, R0, R45, 0x1, P4 ;  /* 0x0000002d00097211 */ /* 0x000fe200020f0eff */
[----:B------:R-:W-:Y:S01]  /*a480*/  IMAD R0, R36, UR5, RZ ;  /* 0x0000000524007c24 */ /* 0x000fe2000f8e02ff */
[----:B------:R-:W-:Y:S01]  /*a490*/  PRMT R21, R4, 0x7772, RZ ;  /* 0x0000777204157816 */ /* 0x000fe200000000ff */
[----:B------:R2:W-:Y:S01]  /*a4a0*/  @P3 STG.E.U8 desc[UR18][R12.64], R19 ;  /* 0x000000130c003986 */ /* 0x0005e2000c101112 */
[----:B------:R-:W-:Y:S01]  /*a4b0*/  ISETP.LT.AND P3, PT, R38, UR15, !P0 ;  /* 0x0000000f26007c0c */ /* 0x000fe2000c761270 */
[----:B0-----:R-:W-:Y:S01]  /*a4c0*/  IMAD R14, R30, UR5, RZ ;  /* 0x000000051e0e7c24 */ /* 0x001fe2000f8e02ff */
[----:B------:R-:W-:Y:S01]  /*a4d0*/  PRMT R15, R4, 0x7773, RZ ;  /* 0x00007773040f7816 */ /* 0x000fe200000000ff */
[----:B------:R-:W-:Y:S01]  /*a4e0*/  @P1 STG.E.U8 desc[UR18][R2.64], R21 ;  /* 0x0000001502001986 */ /* 0x000fe2000c101112 */
[----:B------:R-:W-:Y:S01]  /*a4f0*/  ISETP.LT.AND P1, PT, R36, UR15, !P0 ;  /* 0x0000000f24007c0c */ /* 0x000fe2000c721270 */
[----:B------:R-:W-:Y:S01]  /*a500*/  IMAD R4, R32, UR5, RZ ;  /* 0x0000000520047c24 */ /* 0x000fe2000f8e02ff */
[----:B------:R-:W-:Y:S01]  /*a510*/  IADD3 R10, P5, PT, R11, R43, RZ ;  /* 0x0000002b0b0a7210 */ /* 0x000fe20007fbe0ff */
[----:B------:R0:W-:Y:S01]  /*a520*/  @P2 STG.E.U8 desc[UR18][R8.64], R15 ;  /* 0x0000000f08002986 */ /* 0x0001e2000c101112 */
[----:B------:R-:W-:-:S02]  /*a530*/  ISETP.LT.AND P2, PT, R34, UR15, !P0 ;  /* 0x0000000f22007c0c */ /* 0x000fc4000c741270 */
[----:B------:R-:W-:Y:S02]  /*a540*/  LEA.HI.X.SX32 R11, R11, R45, 0x1, P5 ;  /* 0x0000002d0b0b7211 */ /* 0x000fe400028f0eff */
[C---:B--2---:R-:W-:Y:S02]  /*a550*/  IADD3 R12, P4, PT, R0.reuse, R43, RZ ;  /* 0x0000002b000c7210 */ /* 0x044fe40007f9e0ff */
[C---:B------:R-:W-:Y:S02]  /*a560*/  PRMT R17, R5.reuse, 0x7770, RZ ;  /* 0x0000777005117816 */ /* 0x040fe400000000ff */
[----:B------:R-:W-:Y:S01]  /*a570*/  LEA.HI.X.SX32 R13, R0, R45, 0x1, P4 ;  /* 0x0000002d000d7211 */ /* 0x000fe200020f0eff */
[----:B------:R-:W-:Y:S01]  /*a580*/  IMAD R0, R34, UR5, RZ ;  /* 0x0000000522007c24 */ /* 0x000fe2000f8e02ff */
[C---:B------:R-:W-:Y:S01]  /*a590*/  PRMT R19, R5.reuse, 0x7771, RZ ;  /* 0x0000777105137816 */ /* 0x040fe200000000ff */
[----:B------:R2:W-:Y:S01]  /*a5a0*/  @P3 STG.E.U8 desc[UR18][R10.64], R17 ;  /* 0x000000110a003986 */ /* 0x0005e2000c101112 */
[----:B0-----:R-:W-:-:S02]  /*a5b0*/  PRMT R15, R5, 0x7772, RZ ;  /* 0x00007772050f7816 */ /* 0x001fc400000000ff */
[----:B------:R-:W-:Y:S01]  /*a5c0*/  IADD3 R2, P4, PT, R0, R43, RZ ;  /* 0x0000002b00027210 */ /* 0x000fe20007f9e0ff */
[----:B------:R-:W-:Y:S01]  /*a5d0*/  @P1 STG.E.U8 desc[UR18][R12.64], R19 ;  /* 0x000000130c001986 */ /* 0x000fe2000c101112 */
[----:B------:R-:W-:Y:S02]  /*a5e0*/  ISETP.LT.AND P3, PT, R32, UR15, !P0 ;  /* 0x0000000f20007c0c */ /* 0x000fe4000c761270 */
[----:B------:R-:W-:Y:S01]  /*a5f0*/  LEA.HI.X.SX32 R3, R0, R45, 0x1, P4 ;  /* 0x0000002d00037211 */ /* 0x000fe200020f0eff */
[----:B------:R-:W-:Y:S01]  /*a600*/  IMAD R0, R28, UR5, RZ ;  /* 0x000000051c007c24 */ /* 0x000fe2000f8e02ff */
[----:B------:R-:W-:Y:S02]  /*a610*/  IADD3 R8, P5, PT, R4, R43, RZ ;  /* 0x0000002b04087210 */ /* 0x000fe40007fbe0ff */
[----:B------:R-:W-:Y:S01]  /*a620*/  ISETP.LT.AND P1, PT, R30, UR15, !P0 ;  /* 0x0000000f1e007c0c */ /* 0x000fe2000c721270 */
[----:B------:R0:W-:Y:S01]  /*a630*/  @P2 STG.E.U8 desc[UR18][R2.64], R15 ;  /* 0x0000000f02002986 */ /* 0x0001e2000c101112 */
[----:B------:R-:W-:-:S02]  /*a640*/  ISETP.LT.AND P4, PT, R28, UR15, !P0 ;  /* 0x0000000f1c007c0c */ /* 0x000fc4000c781270 */
[----:B------:R-:W-:Y:S02]  /*a650*/  LEA.HI.X.SX32 R9, R4, R45, 0x1, P5 ;  /* 0x0000002d04097211 */ /* 0x000fe400028f0eff */
[-C--:B------:R-:W-:Y:S02]  /*a660*/  IADD3 R4, P2, PT, R14, R43.reuse, RZ ;  /* 0x0000002b0e047210 */ /* 0x080fe40007f5e0ff */
[----:B--2---:R-:W-:Y:S02]  /*a670*/  IADD3 R10, P5, PT, R0, R43, RZ ;  /* 0x0000002b000a7210 */ /* 0x004fe40007fbe0ff */
[----:B------:R-:W-:Y:S02]  /*a680*/  PRMT R17, R5, 0x7773, RZ ;  /* 0x0000777305117816 */ /* 0x000fe400000000ff */
[-C--:B------:R-:W-:Y:S01]  /*a690*/  LEA.HI.X.SX32 R5, R14, R45.reuse, 0x1, P2 ;  /* 0x0000002d0e057211 */ /* 0x080fe200010f0eff */
[----:B0-----:R-:W-:Y:S01]  /*a6a0*/  IMAD R3, R24, UR5, RZ ;  /* 0x0000000518037c24 */ /* 0x001fe2000f8e02ff */
[----:B------:R-:W-:Y:S01]  /*a6b0*/  PRMT R19, R6, 0x7770, RZ ;  /* 0x0000777006137816 */ /* 0x000fe200000000ff */
[----:B------:R0:W-:Y:S01]  /*a6c0*/  @P3 STG.E.U8 desc[UR18][R8.64], R17 ;  /* 0x0000001108003986 */ /* 0x0001e2000c101112 */
[----:B------:R-:W-:Y:S01]  /*a6d0*/  LEA.HI.X.SX32 R11, R0, R45, 0x1, P5 ;  /* 0x0000002d000b7211 */ /* 0x000fe200028f0eff */
[----:B------:R-:W-:Y:S01]  /*a6e0*/  IMAD R0, R26, UR5, RZ ;  /* 0x000000051a007c24 */ /* 0x000fe2000f8e02ff */
[----:B------:R-:W-:Y:S01]  /*a6f0*/  PRMT R21, R6, 0x7771, RZ ;  /* 0x0000777106157816 */ /* 0x000fe200000000ff */
[----:B------:R2:W-:Y:S01]  /*a700*/  @P1 STG.E.U8 desc[UR18][R4.64], R19 ;  /* 0x0000001304001986 */ /* 0x0005e2000c101112 */
[CC--:B------:R-:W-:Y:S01]  /*a710*/  IADD3 R12, P3, PT, R3.reuse, R43.reuse, RZ ;  /* 0x0000002b030c7210 */ /* 0x0c0fe20007f7e0ff */
[----:B------:R-:W-:Y:S01]  /*a720*/  IMAD R14, R22, UR5, RZ ;  /* 0x00000005160e7c24 */ /* 0x000fe2000f8e02ff */
[----:B------:R-:W-:Y:S01]  /*a730*/  IADD3 R2, P2, PT, R0, R43, RZ ;  /* 0x0000002b00027210 */ /* 0x000fe20007f5e0ff */
[----:B------:R3:W-:Y:S01]  /*a740*/  @P4 STG.E.U8 desc[UR18][R10.64], R21 ;  /* 0x000000150a004986 */ /* 0x0007e2000c101112 */
[-C--:B------:R-:W-:Y:S01]  /*a750*/  LEA.HI.X.SX32 R13, R3, R45.reuse, 0x1, P3 ;  /* 0x0000002d030d7211 */ /* 0x080fe200018f0eff */
[----:B------:R-:W-:Y:S01]  /*a760*/  IMAD R15, R16, UR5, RZ ;  /* 0x00000005100f7c24 */ /* 0x000fe2000f8e02ff */
[----:B------:R-:W-:Y:S01]  /*a770*/  LEA.HI.X.SX32 R3, R0, R45, 0x1, P2 ;  /* 0x0000002d00037211 */ /* 0x000fe200010f0eff */
[----:B0-----:R-:W-:Y:S01]  /*a780*/  IMAD R9, R20, UR5, RZ ;  /* 0x0000000514097c24 */ /* 0x001fe2000f8e02ff */
[----:B------:R-:W-:-:S02]  /*a790*/  ISETP.LT.AND P5, PT, R26, UR15, !P0 ;  /* 0x0000000f1a007c0c */ /* 0x000fc4000c7a1270 */
[----:B------:R-:W-:Y:S02]  /*a7a0*/  ISETP.LT.AND P4, PT, R24, UR15, !P0 ;  /* 0x0000000f18007c0c */ /* 0x000fe4000c781270 */
[----:B--2---:R-:W-:Y:S02]  /*a7b0*/  IADD3 R4, P3, PT, R14, R43, RZ ;  /* 0x0000002b0e047210 */ /* 0x004fe40007f7e0ff */
[----:B------:R-:W-:Y:S01]  /*a7c0*/  ISETP.LT.AND P1, PT, R16, UR15, !P0 ;  /* 0x0000000f10007c0c */ /* 0x000fe2000c721270 */
[----:B---3--:R-:W-:Y:S01]  /*a7d0*/  IMAD R11, R18, UR5, RZ ;  /* 0x00000005120b7c24 */ /* 0x008fe2000f8e02ff */
[----:B------:R-:W-:Y:S02]  /*a7e0*/  LEA.HI.X.SX32 R5, R14, R45, 0x1, P3 ;  /* 0x0000002d0e057211 */ /* 0x000fe400018f0eff */
[----:B------:R-:W-:Y:S02]  /*a7f0*/  ISETP.LT.AND P3, PT, R22, UR15, !P0 ;  /* 0x0000000f16007c0c */ /* 0x000fe4000c761270 */
[----:B------:R-:W-:-:S02]  /*a800*/  IADD3 R10, P2, PT, R11, R43, RZ ;  /* 0x0000002b0b0a7210 */ /* 0x000fc40007f5e0ff */
[----:B------:R-:W-:Y:S02]  /*a810*/  IADD3 R8, P6, PT, R9, R43, RZ ;  /* 0x0000002b09087210 */ /* 0x000fe40007fde0ff */
[-C--:B------:R-:W-:Y:S02]  /*a820*/  LEA.HI.X.SX32 R11, R11, R45.reuse, 0x1, P2 ;  /* 0x0000002d0b0b7211 */ /* 0x080fe400010f0eff */
[----:B------:R-:W-:Y:S02]  /*a830*/  ISETP.LT.AND P2, PT, R20, UR15, !P0 ;  /* 0x0000000f14007c0c */ /* 0x000fe4000c741270 */
[----:B------:R-:W-:Y:S02]  /*a840*/  ISETP.LT.AND P0, PT, R18, UR15, !P0 ;  /* 0x0000000f12007c0c */ /* 0x000fe4000c701270 */
[----:B------:R-:W-:Y:S02]  /*a850*/  LEA.HI.X.SX32 R9, R9, R45, 0x1, P6 ;  /* 0x0000002d09097211 */ /* 0x000fe400030f0eff */
[----:B------:R-:W-:-:S02]  /*a860*/  PRMT R17, R6, 0x7772, RZ ;  /* 0x0000777206117816 */ /* 0x000fc400000000ff */
[----:B------:R-:W-:Y:S02]  /*a870*/  IADD3 R14, P6, PT, R15, R43, RZ ;  /* 0x0000002b0f0e7210 */ /* 0x000fe40007fde0ff */
[----:B------:R-:W-:Y:S01]  /*a880*/  PRMT R19, R6, 0x7773, RZ ;  /* 0x0000777306137816 */ /* 0x000fe200000000ff */
[----:B------:R0:W-:Y:S01]  /*a890*/  @P5 STG.E.U8 desc[UR18][R2.64], R17 ;  /* 0x0000001102005986 */ /* 0x0001e2000c101112 */
[C---:B------:R-:W-:Y:S02]  /*a8a0*/  PRMT R21, R7.reuse, 0x7770, RZ ;  /* 0x0000777007157816 */ /* 0x040fe400000000ff */
[C---:B------:R-:W-:Y:S01]  /*a8b0*/  PRMT R23, R7.reuse, 0x7771, RZ ;  /* 0x0000777107177816 */ /* 0x040fe200000000ff */
[----:B------:R0:W-:Y:S01]  /*a8c0*/  @P4 STG.E.U8 desc[UR18][R12.64], R19 ;  /* 0x000000130c004986 */ /* 0x0001e2000c101112 */
[----:B------:R-:W-:Y:S02]  /*a8d0*/  PRMT R25, R7, 0x7772, RZ ;  /* 0x0000777207197816 */ /* 0x000fe400000000ff */
[----:B------:R-:W-:Y:S01]  /*a8e0*/  LEA.HI.X.SX32 R15, R15, R45, 0x1, P6 ;  /* 0x0000002d0f0f7211 */ /* 0x000fe200030f0eff */
[----:B------:R0:W-:Y:S01]  /*a8f0*/  @P3 STG.E.U8 desc[UR18][R4.64], R21 ;  /* 0x0000001504003986 */ /* 0x0001e2000c101112 */
[----:B------:R-:W-:-:S03]  /*a900*/  PRMT R7, R7, 0x7773, RZ ;  /* 0x0000777307077816 */ /* 0x000fc600000000ff */
[----:B------:R0:W-:Y:S04]  /*a910*/  @P2 STG.E.U8 desc[UR18][R8.64], R23 ;  /* 0x0000001708002986 */ /* 0x0001e8000c101112 */
[----:B------:R0:W-:Y:S04]  /*a920*/  @P0 STG.E.U8 desc[UR18][R10.64], R25 ;  /* 0x000000190a000986 */ /* 0x0001e8000c101112 */
[----:B------:R0:W-:Y:S01]  /*a930*/  @P1 STG.E.U8 desc[UR18][R14.64], R7 ;  /* 0x000000070e001986 */ /* 0x0001e2000c101112 */
[----:B------:R-:W-:Y:S06]  /*a940*/  BAR.SYNC.DEFER_BLOCKING 0x0 ;  /* 0x0000000000007b1d */ /* 0x000fec0000010000 */
[----:B------:R-:W-:Y:S05]  /*a950*/  BRA.U UP0, `(.L_x_13) ;  /* 0x0000000100a07547 */ /* 0x000fea000b800000 */
[----:B------:R-:W2:Y:S01]  /*a960*/  S2UR UR5, SR_CgaCtaId ;  /* 0x00000000000579c3 */ /* 0x000ea20000008800 */
[----:B------:R-:W-:Y:S01]  /*a970*/  NOP ;  /* 0x0000000000007918 */ /* 0x000fe20000000000 */
[----:B------:R-:W-:Y:S01]  /*a980*/  UMOV UR4, 0x50 ;  /* 0x0000005000047882 */ /* 0x000fe20000000000 */
[----:B------:R-:W-:Y:S02]  /*a990*/  IMAD.U32 R0, RZ, RZ, UR8 ;  /* 0x00000008ff007e24 */ /* 0x000fe4000f8e00ff */
[----:B0-----:R-:W-:Y:S02]  /*a9a0*/  IMAD.MOV.U32 R3, RZ, RZ, 0xf ;  /* 0x0000000fff037424 */ /* 0x001fe400078e00ff */
[----:B------:R-:W-:Y:S01]  /*a9b0*/  IMAD.MOV.U32 R7, RZ, RZ, 0x1 ;  /* 0x00000001ff077424 */ /* 0x000fe200078e00ff */
[----:B------:R-:W-:-:S04]  /*a9c0*/  LOP3.LUT R0, R0, 0xffff, RZ, 0xc0, !PT ;  /* 0x0000ffff00007812 */ /* 0x000fc800078ec0ff */
[----:B------:R-:W-:-:S05]  /*a9d0*/  SHF.R.U32.HI R0, RZ, 0x5, R0 ;  /* 0x00000005ff007819 */ /* 0x000fca0000011600 */
[----:B------:R-:W-:Y:S01]  /*a9e0*/  VIADD R2, R0, 0x10 ;  /* 0x0000001000027836 */ /* 0x000fe20000000000 */
[----:B------:R-:W-:Y:S01]  /*a9f0*/  SHF.L.U32 R0, R3, R0, RZ ;  /* 0x0000000003007219 */ /* 0x000fe200000006ff */
[----:B--2---:R-:W-:-:S03]  /*aa00*/  ULEA UR6, UR5, UR4, 0x18 ;  /* 0x0000000405067291 */ /* 0x004fc6000f8ec0ff */
[----:B------:R-:W-:-:S04]  /*aa10*/  SHF.L.U32 R3, R7, R2, RZ ;  /* 0x0000000207037219 */ /* 0x000fc800000006ff */
[----:B------:R-:W-:Y:S02]  /*aa20*/  LOP3.LUT R0, R3, R0, RZ, 0xfc, !PT ;  /* 0x0000000003007212 */ /* 0x000fe400078efcff */
[----:B------:R-:W0:Y:S02]  /*aa30*/  LDS R5, [UR6] ;  /* 0x00000006ff057984 */ /* 0x000e240008000800 */
[C---:B------:R-:W-:Y:S02]  /*aa40*/  LOP3.LUT R2, R0.reuse, 0xffff, RZ, 0xc0, !PT ;  /* 0x0000ffff00027812 */ /* 0x040fe400078ec0ff */
[----:B0-----:R-:W-:-:S04]  /*aa50*/  LOP3.LUT R3, R0, 0xffff, R5, 0x80, !PT ;  /* 0x0000ffff00037812 */ /* 0x001fc800078e8005 */
[----:B------:R-:W-:-:S13]  /*aa60*/  ISETP.NE.AND P0, PT, R3, R2, PT ;  /* 0x000000020300720c */ /* 0x000fda0003f05270 */
[----:B------:R-:W-:Y:S05]  /*aa70*/  @P0 BRA `(.L_x_14) ;  /* 0x0000000000500947 */ /* 0x000fea0003800000 */
[----:B------:R-:W-:Y:S02]  /*aa80*/  SHF.R.U32.HI R5, RZ, 0x10, R5 ;  /* 0x00000010ff057819 */ /* 0x000fe40000011605 */
[----:B------:R-:W-:-:S04]  /*aa90*/  SHF.R.U32.HI R2, RZ, 0x10, R0 ;  /* 0x00000010ff027819 */ /* 0x000fc80000011600 */
[----:B------:R-:W-:-:S04]  /*aaa0*/  LOP3.LUT R5, R5, R2, RZ, 0xc0, !PT ;  /* 0x0000000205057212 */ /* 0x000fc800078ec0ff */
[----:B------:R-:W-:-:S13]  /*aab0*/  ISETP.NE.AND P0, PT, R5, R2, PT ;  /* 0x000000020500720c */ /* 0x000fda0003f05270 */
[----:B------:R-:W-:Y:S05]  /*aac0*/  @P0 BRA `(.L_x_15) ;  /* 0x0000000000300947 */ /* 0x000fea0003800000 */
[----:B------:R-:W-:Y:S01]  /*aad0*/  R2UR UR4, R0 ;  /* 0x00000000000472ca */ /* 0x000fe200000e0000 */
[----:B------:R-:W-:Y:S01]  /*aae0*/  VOTEU.ANY UR5, UPT, PT ;  /* 0x0000000000057886 */ /* 0x000fe200038e0100 */
[----:B------:R-:W0:Y:S01]  /*aaf0*/  S2R R0, SR_LANEID ;  /* 0x0000000000007919 */ /* 0x000e220000000000 */
[----:B------:R-:W-:-:S10]  /*ab00*/  UFLO.U32 UR5, UR5 ;  /* 0x00000005000572bd */ /* 0x000fd400080e0000 */
[----:B------:R-:W-:-:S06]  /*ab10*/  ULOP3.LUT UR4, URZ, UR4, URZ, 0x33, !UPT ;  /* 0x00000004ff047292 */ /* 0x000fcc000f8e33ff */
[----:B------:R-:W-:-:S04]  /*ab20*/  IMAD.U32 R2, RZ, RZ, UR4 ;  /* 0x00000004ff027e24 */ /* 0x000fc8000f8e00ff */
[----:B------:R-:W2:Y:S02]  /*ab30*/  REDUX UR7, R2 ;  /* 0x00000000020773c4 */ /* 0x000ea40000000000 */
[----:B------:R3:W-:Y:S01]  /*ab40*/  UTCATOMSWS.AND URZ, UR4 ;  /* 0x0000000400ff79e3 */ /* 0x0007e20008000000 */
[----:B0-----:R-:W-:Y:S01]  /*ab50*/  ISETP.EQ.U32.AND P0, PT, R0, UR5, PT ;  /* 0x0000000500007c0c */ /* 0x001fe2000bf02070 */
[----:B--2---:R-:W-:-:S12]  /*ab60*/  IMAD.U32 R0, RZ, RZ, UR7 ;  /* 0x00000007ff007e24 */ /* 0x004fd8000f8e00ff */
[----:B------:R3:W-:Y:S01]  /*ab70*/  @P0 ATOMS.AND RZ, [UR6], R0 ;  /* 0x00000000ffff098c */ /* 0x0007e2000a800006 */
[----:B------:R-:W-:Y:S05]  /*ab80*/  BRA `(.L_x_13) ;  /* 0x0000000000147947 */ /* 0x000fea0003800000 */
.L_x_15:
[----:B------:R-:W-:-:S07]  /*ab90*/  MOV R2, 0xabb0 ;  /* 0x0000abb000027802 */ /* 0x000fce0000000f00 */
[----:B-1----:R-:W-:Y:S05]  /*aba0*/  CALL.REL.NOINC `($__internal_0_$__cuda_sm10x_tcgen05_guardrail_trap_col_being_dealloced_not_returned_by_alloc) ;  /* 0x00000000002c7944 */ /* 0x002fea0003c00000 */
[----:B------:R-:W-:Y:S05]  /*abb0*/  BRA `(.L_x_13) ;  /* 0x0000000000087947 */ /* 0x000fea0003800000 */
.L_x_14:
[----:B------:R-:W-:-:S07]  /*abc0*/  MOV R2, 0xabe0 ;  /* 0x0000abe000027802 */ /* 0x000fce0000000f00 */
[----:B-1----:R-:W-:Y:S05]  /*abd0*/  CALL.REL.NOINC `($__internal_2_$__cuda_sm10x_tcgen05_guardrail_trap_unallocated_columns_being_dealloced) ;  /* 0x0000000000387944 */ /* 0x002fea0003c00000 */
.L_x_13:
[----:B------:R-:W-:Y:S01]  /*abe0*/  NOP ;  /* 0x0000000000007918 */ /* 0x000fe20000000000 */
[----:B---3--:R-:W-:Y:S05]  /*abf0*/  EXIT ;  /* 0x000000000000794d */ /* 0x008fea0003800000 */
.L_x_8:
[----:B------:R-:W0:Y:S02]  /*ac00*/  SYNCS.PHASECHK.TRANS64.TRYWAIT P2, [UR6], R131 ;  /* 0x00000083ff0075a7 */ /* 0x000e240008041106 */
[----:B0-----:R-:W-:Y:S05]  /*ac10*/  @!P2 BRA `(.L_x_8) ;  /* 0xfffffffc00f8a947 */ /* 0x001fea000383ffff */
[----:B------:R-:W-:Y:S05]  /*ac20*/  BRA `(.L_x_16) ;  /* 0xffffffcc00607947 */ /* 0x000fea000383ffff */
.L_x_12:
[----:B------:R-:W2:Y:S02]  /*ac30*/  SYNCS.PHASECHK.TRANS64.TRYWAIT P0, [UR6], R4 ;  /* 0x00000004ff0075a7 */ /* 0x000ea40008001106 */
[----:B--2---:R-:W-:Y:S05]  /*ac40*/  @!P0 BRA `(.L_x_12) ;  /* 0xfffffffc00f88947 */ /* 0x004fea000383ffff */
[----:B------:R-:W-:Y:S05]  /*ac50*/  BRA `(.L_x_11) ;  /* 0xffffffe400987947 */ /* 0x000fea000383ffff */
        .weak           $__internal_0_$__cuda_sm10x_tcgen05_guardrail_trap_col_being_dealloced_not_returned_by_alloc
        .type           $__internal_0_$__cuda_sm10x_tcgen05_guardrail_trap_col_being_dealloced_not_returned_by_alloc,@function
        .size           $__internal_0_$__cuda_sm10x_tcgen05_guardrail_trap_col_being_dealloced_not_returned_by_alloc,($__internal_1_$__cuda_sm10x_tcgen05_guardrail_trap_phase_invalid_during_alloc - $__internal_0_$__cuda_sm10x_tcgen05_guardrail_trap_col_being_dealloced_not_returned_by_alloc)
$__internal_0_$__cuda_sm10x_tcgen05_guardrail_trap_col_being_dealloced_not_returned_by_alloc:
[----:B------:R-:W-:Y:S05]  /*ac60*/  BPT.TRAP 0x1 ;  /* 0x000000040000795c */ /* 0x000fea0000300000 */
[----:B------:R-:W-:-:S04]  /*ac70*/  IMAD.MOV.U32 R3, RZ, RZ, 0x0 ;  /* 0x00000000ff037424 */ /* 0x000fc800078e00ff */
[----:B------:R-:W-:Y:S05]  /*ac80*/  RET.REL.NODEC R2 `(matmul_kernel) ;  /* 0xffffff5002dc7950 */ /* 0x000fea0003c3ffff */
        .weak           $__internal_1_$__cuda_sm10x_tcgen05_guardrail_trap_phase_invalid_during_alloc
        .type           $__internal_1_$__cuda_sm10x_tcgen05_guardrail_trap_phase_invalid_during_alloc,@function
        .size           $__internal_1_$__cuda_sm10x_tcgen05_guardrail_trap_phase_invalid_during_alloc,($__internal_2_$__cuda_sm10x_tcgen05_guardrail_trap_unallocated_columns_being_dealloced - $__internal_1_$__cuda_sm10x_tcgen05_guardrail_trap_phase_invalid_during_alloc)
$__internal_1_$__cuda_sm10x_tcgen05_guardrail_trap_phase_invalid_during_alloc:
[----:B------:R-:W-:Y:S05]  /*ac90*/  BPT.TRAP 0x1 ;  /* 0x000000040000795c */ /* 0x000fea0000300000 */
[----:B------:R-:W-:-:S04]  /*aca0*/  IMAD.MOV.U32 R3, RZ, RZ, 0x0 ;  /* 0x00000000ff037424 */ /* 0x000fc800078e00ff */
[----:B------:R-:W-:Y:S05]  /*acb0*/  RET.REL.NODEC R2 `(matmul_kernel) ;  /* 0xffffff5002d07950 */ /* 0x000fea0003c3ffff */
        .weak           $__internal_2_$__cuda_sm10x_tcgen05_guardrail_trap_unallocated_columns_being_dealloced
        .type           $__internal_2_$__cuda_sm10x_tcgen05_guardrail_trap_unallocated_columns_being_dealloced,@function
        .size           $__internal_2_$__cuda_sm10x_tcgen05_guardrail_trap_unallocated_columns_being_dealloced,(.L_x_20 - $__internal_2_$__cuda_sm10x_tcgen05_guardrail_trap_unallocated_columns_being_dealloced)
$__internal_2_$__cuda_sm10x_tcgen05_guardrail_trap_unallocated_columns_being_dealloced:
[----:B------:R-:W-:Y:S05]  /*acc0*/  BPT.TRAP 0x1 ;  /* 0x000000040000795c */ /* 0x000fea0000300000 */
[----:B------:R-:W-:-:S04]  /*acd0*/  IMAD.MOV.U32 R3, RZ, RZ, 0x0 ;  /* 0x00000000ff037424 */ /* 0x000fc800078e00ff */
[----:B------:R-:W-:Y:S05]  /*ace0*/  RET.REL.NODEC R2 `(matmul_kernel) ;  /* 0xffffff5002c47950 */ /* 0x000fea0003c3ffff */
.L_x_17:
[----:B------:R-:W-:-:S00]  /*acf0*/  BRA `(.L_x_17) ;  /* 0xfffffffc00fc7947 */ /* 0x000fc0000383ffff */
[----:B------:R-:W-:-:S00]  /*ad00*/  NOP ;  /* 0x0000000000007918 */ /* 0x000fc00000000000 */
[----:B------:R-:W-:-:S00]  /*ad10*/  NOP ;  /* 0x0000000000007918 */ /* 0x000fc00000000000 */
[----:B------:R-:W-:-:S00]  /*ad20*/  NOP ;  /* 0x0000000000007918 */ /* 0x000fc00000000000 */
[----:B------:R-:W-:-:S00]  /*ad30*/  NOP ;  /* 0x0000000000007918 */ /* 0x000fc00000000000 */
[----:B------:R-:W-:-:S00]  /*ad40*/  NOP ;  /* 0x0000000000007918 */ /* 0x000fc00000000000 */
[----:B------:R-:W-:-:S00]  /*ad50*/  NOP ;  /* 0x0000000000007918 */ /* 0x000fc00000000000 */
[----:B------:R-:W-:-:S00]  /*ad60*/  NOP ;  /* 0x0000000000007918 */ /* 0x000fc00000000000 */
[----:B------:R-:W-:-:S00]  /*ad70*/  NOP ;  /* 0x0000000000007918 */ /* 0x000fc00000000000 */
.L_x_20:


//--------------------- .nv.shared.matmul_kernel  --------------------------
	.section	.nv.shared.matmul_kernel,"aw",@nobits
	.sectionflags	@""
	.align	16
	.zero		1024


//--------------------- .nv.shared.reserved.0     --------------------------
	.section	.nv.shared.reserved.0,"aw",@nobits
	.align	8
	.weak		__nv_reservedSMEM_offset_0_alias
	.size		__nv_reservedSMEM_offset_0_alias, 0, 64
	.other		__nv_reservedSMEM_offset_0_alias,@"STO_CUDA_RESERVED_SHARED STV_DEFAULT"
__nv_reservedSMEM_offset_0_alias:
	.zero		0
.nv.shared.reserved.0:
	.zero		64
	.weak		__nv_reservedSMEM_allocation_phase
	.type		__nv_reservedSMEM_allocation_phase,@object
	.size		__nv_reservedSMEM_allocation_phase,(.L_0 - __nv_reservedSMEM_allocation_phase)
__nv_reservedSMEM_allocation_phase:
	.zero		1
.L_0:
	.zero		7
	.weak		__nv_reservedSMEM_devtool_atexit_pc
	.type		__nv_reservedSMEM_devtool_atexit_pc,@object
	.size		__nv_reservedSMEM_devtool_atexit_pc,(__nv_reservedSMEM_allocation_mask - __nv_reservedSMEM_devtool_atexit_pc)
__nv_reservedSMEM_devtool_atexit_pc:
	.zero		8
	.weak		__nv_reservedSMEM_allocation_mask
	.type		__nv_reservedSMEM_allocation_mask,@object
	.size		__nv_reservedSMEM_allocation_mask,(.L_2 - __nv_reservedSMEM_allocation_mask)
__nv_reservedSMEM_allocation_mask:
	.zero		4
.L_2:


//--------------------- .nv.constant0.matmul_kernel --------------------------
	.section	.nv.constant0.matmul_kernel,"a",@progbits
	.sectionflags	@""
	.align	4
.nv.constant0.matmul_kernel:
	.zero		976


//--------------------- SYMBOLS --------------------------

	.type		.nv.reservedSmem.offset0,@object
	.size		.nv.reservedSmem.offset0,0x4
	.type		.nv.reservedSmem.cap,@object
	.size		.nv.reservedSmem.cap,0x4
